	.target	sm_90a

	.elftype	@"ET_EXEC"


//--------------------- .note.nv.tkinfo           --------------------------
	.section	.note.nv.tkinfo,"",@"SHT_NOTE"
	.sectionflags	@"SHF_NOTE_NV_TKINFO"
	.tkinfo
        /*0018*/ 	.word	0x00000002
        /*0030*/ 	.string	""
        /*0030*/ 	.string	"ptxas"
        /*0030*/ 	.string	"Cuda compilation tools, release 13.0, V13.0.88"
        /*0030*/ 	.string	"Build cuda_13.0.r13.0/compiler.36424714_0"
        /*0030*/ 	.string	"-arch sm_90a -m 64 "



//--------------------- .note.nv.cuinfo           --------------------------
	.section	.note.nv.cuinfo,"",@"SHT_NOTE"
	.sectionflags	@"SHF_NOTE_NV_CUINFO"
        /*0018*/ 	.short	0x0002
        /*001a*/ 	.short	0x005a
        /*001c*/ 	.short	0x0082
	.zero		2


//--------------------- .nv.info                  --------------------------
	.section	.nv.info,"",@"SHT_CUDA_INFO"
	.align	4


	//----- nvinfo : EIATTR_REGCOUNT
	.align		4
        /*0000*/ 	.byte	0x04, 0x2f
        /*0002*/ 	.short	(.L_12 - .L_11)
	.align		4
.L_11:
        /*0004*/ 	.word	index@(_ZN7cutlass13device_kernelINS_4gemm6kernel13GemmUniversalIN4cute5tupleIJiiiiEEENS1_10collective13CollectiveMmaINS1_37MainloopSm90TmaGmmaWarpSpecializedFP8ILi3ENS5_IJNS4_1CILi2EEENSA_ILi1EEESC_EEENS1_35KernelTmaWarpSpecializedCooperativeEEENS5_IJNSA_ILi128EEESG_NSA_ILi256EEEEEENS_12float_e4m3_tENS5_IJlSC_lEEESJ_SK_NS4_8TiledMMAINS4_8MMA_AtomIJNS4_4SM904GMMA31MMA_64x128x32_F32E4M3E4M3_SS_TNILNSO_7ScaleInE1ELSQ_1EEEEEENS4_6LayoutISD_NS5_IJSC_NSA_ILi0EEESU_EEEEENS5_IJNS4_10UnderscoreESX_SX_EEEEENS4_13SM90_TMA_LOADENS4_14ComposedLayoutINS4_7SwizzleILi3ELi4ELi3EEENS4_18smem_ptr_flag_bitsILi8EEENST_INS5_IJNSA_ILi8EEESG_EEENS5_IJSG_SC_EEEEEEEvNS4_8identityENS4_23SM90_TMA_LOAD_MULTICASTES1A_vS1B_EENS_8epilogue10collective6detail29Sm90TmaWarpSpecializedAdapterINS1F_15DefaultEpilogueISJ_SK_SK_NS1E_6thread17LinearCombinationISJ_Li1EffLNS1J_9ScaleType4KindE0ELNS_15FloatRoundStyleE2ESJ_EENS1_15EpilogueDefaultEEEEEvvEEEEvNT_6ParamsE)
        /*0008*/ 	.word	0x000000a8


	//----- nvinfo : EIATTR_FRAME_SIZE
	.align		4
.L_12:
        /*000c*/ 	.byte	0x04, 0x11
        /*000e*/ 	.short	(.L_14 - .L_13)
	.align		4
.L_13:
        /*0010*/ 	.word	index@(_ZN7cutlass13device_kernelINS_4gemm6kernel13GemmUniversalIN4cute5tupleIJiiiiEEENS1_10collective13CollectiveMmaINS1_37MainloopSm90TmaGmmaWarpSpecializedFP8ILi3ENS5_IJNS4_1CILi2EEENSA_ILi1EEESC_EEENS1_35KernelTmaWarpSpecializedCooperativeEEENS5_IJNSA_ILi128EEESG_NSA_ILi256EEEEEENS_12float_e4m3_tENS5_IJlSC_lEEESJ_SK_NS4_8TiledMMAINS4_8MMA_AtomIJNS4_4SM904GMMA31MMA_64x128x32_F32E4M3E4M3_SS_TNILNSO_7ScaleInE1ELSQ_1EEEEEENS4_6LayoutISD_NS5_IJSC_NSA_ILi0EEESU_EEEEENS5_IJNS4_10UnderscoreESX_SX_EEEEENS4_13SM90_TMA_LOADENS4_14ComposedLayoutINS4_7SwizzleILi3ELi4ELi3EEENS4_18smem_ptr_flag_bitsILi8EEENST_INS5_IJNSA_ILi8EEESG_EEENS5_IJSG_SC_EEEEEEEvNS4_8identityENS4_23SM90_TMA_LOAD_MULTICASTES1A_vS1B_EENS_8epilogue10collective6detail29Sm90TmaWarpSpecializedAdapterINS1F_15DefaultEpilogueISJ_SK_SK_NS1E_6thread17LinearCombinationISJ_Li1EffLNS1J_9ScaleType4KindE0ELNS_15FloatRoundStyleE2ESJ_EENS1_15EpilogueDefaultEEEEEvvEEEEvNT_6ParamsE)
        /*0014*/ 	.word	0x00000000


	//----- nvinfo : EIATTR_MIN_STACK_SIZE
	.align		4
.L_14:
        /*0018*/ 	.byte	0x04, 0x12
        /*001a*/ 	.short	(.L_16 - .L_15)
	.align		4
.L_15:
        /*001c*/ 	.word	index@(_ZN7cutlass13device_kernelINS_4gemm6kernel13GemmUniversalIN4cute5tupleIJiiiiEEENS1_10collective13CollectiveMmaINS1_37MainloopSm90TmaGmmaWarpSpecializedFP8ILi3ENS5_IJNS4_1CILi2EEENSA_ILi1EEESC_EEENS1_35KernelTmaWarpSpecializedCooperativeEEENS5_IJNSA_ILi128EEESG_NSA_ILi256EEEEEENS_12float_e4m3_tENS5_IJlSC_lEEESJ_SK_NS4_8TiledMMAINS4_8MMA_AtomIJNS4_4SM904GMMA31MMA_64x128x32_F32E4M3E4M3_SS_TNILNSO_7ScaleInE1ELSQ_1EEEEEENS4_6LayoutISD_NS5_IJSC_NSA_ILi0EEESU_EEEEENS5_IJNS4_10UnderscoreESX_SX_EEEEENS4_13SM90_TMA_LOADENS4_14ComposedLayoutINS4_7SwizzleILi3ELi4ELi3EEENS4_18smem_ptr_flag_bitsILi8EEENST_INS5_IJNSA_ILi8EEESG_EEENS5_IJSG_SC_EEEEEEEvNS4_8identityENS4_23SM90_TMA_LOAD_MULTICASTES1A_vS1B_EENS_8epilogue10collective6detail29Sm90TmaWarpSpecializedAdapterINS1F_15DefaultEpilogueISJ_SK_SK_NS1E_6thread17LinearCombinationISJ_Li1EffLNS1J_9ScaleType4KindE0ELNS_15FloatRoundStyleE2ESJ_EENS1_15EpilogueDefaultEEEEEvvEEEEvNT_6ParamsE)
        /*0020*/ 	.word	0x00000000
.L_16:


//--------------------- .nv.compat                --------------------------
	.section	.nv.compat,"",@"SHT_CUDA_COMPAT_INFO"
	.align	4
        /*0000*/ 	.byte	0x02, 0x09, 0x01, 0x00, 0x02, 0x02, 0x04, 0x00, 0x02, 0x05, 0x05, 0x00, 0x03, 0x07, 0x01, 0x01
        /*0010*/ 	.byte	0x02, 0x03, 0x01, 0x00, 0x02, 0x06, 0x01, 0x00, 0x04, 0x0b, 0x08, 0x00, 0x00, 0x00, 0x00, 0x00
        /*0020*/ 	.byte	0x00, 0x00, 0x00, 0x00


//--------------------- .nv.info._ZN7cutlass13device_kernelINS_4gemm6kernel13GemmUniversalIN4cute5tupleIJiiiiEEENS1_10collective13CollectiveMmaINS1_37MainloopSm90TmaGmmaWarpSpecializedFP8ILi3ENS5_IJNS4_1CILi2EEENSA_ILi1EEESC_EEENS1_35KernelTmaWarpSpecializedCooperativeEEENS5_IJNSA_ILi128EEESG_NSA_ILi256EEEEEENS_12float_e4m3_tENS5_IJlSC_lEEESJ_SK_NS4_8TiledMMAINS4_8MMA_AtomIJNS4_4SM904GMMA31MMA_64x128x32_F32E4M3E4M3_SS_TNILNSO_7ScaleInE1ELSQ_1EEEEEENS4_6LayoutISD_NS5_IJSC_NSA_ILi0EEESU_EEEEENS5_IJNS4_10UnderscoreESX_SX_EEEEENS4_13SM90_TMA_LOADENS4_14ComposedLayoutINS4_7SwizzleILi3ELi4ELi3EEENS4_18smem_ptr_flag_bitsILi8EEENST_INS5_IJNSA_ILi8EEESG_EEENS5_IJSG_SC_EEEEEEEvNS4_8identityENS4_23SM90_TMA_LOAD_MULTICASTES1A_vS1B_EENS_8epilogue10collective6detail29Sm90TmaWarpSpecializedAdapterINS1F_15DefaultEpilogueISJ_SK_SK_NS1E_6thread17LinearCombinationISJ_Li1EffLNS1J_9ScaleType4KindE0ELNS_15FloatRoundStyleE2ESJ_EENS1_15EpilogueDefaultEEEEEvvEEEEvNT_6ParamsE --------------------------
	.section	.nv.info._ZN7cutlass13device_kernelINS_4gemm6kernel13GemmUniversalIN4cute5tupleIJiiiiEEENS1_10collective13CollectiveMmaINS1_37MainloopSm90TmaGmmaWarpSpecializedFP8ILi3ENS5_IJNS4_1CILi2EEENSA_ILi1EEESC_EEENS1_35KernelTmaWarpSpecializedCooperativeEEENS5_IJNSA_ILi128EEESG_NSA_ILi256EEEEEENS_12float_e4m3_tENS5_IJlSC_lEEESJ_SK_NS4_8TiledMMAINS4_8MMA_AtomIJNS4_4SM904GMMA31MMA_64x128x32_F32E4M3E4M3_SS_TNILNSO_7ScaleInE1ELSQ_1EEEEEENS4_6LayoutISD_NS5_IJSC_NSA_ILi0EEESU_EEEEENS5_IJNS4_10UnderscoreESX_SX_EEEEENS4_13SM90_TMA_LOADENS4_14ComposedLayoutINS4_7SwizzleILi3ELi4ELi3EEENS4_18smem_ptr_flag_bitsILi8EEENST_INS5_IJNSA_ILi8EEESG_EEENS5_IJSG_SC_EEEEEEEvNS4_8identityENS4_23SM90_TMA_LOAD_MULTICASTES1A_vS1B_EENS_8epilogue10collective6detail29Sm90TmaWarpSpecializedAdapterINS1F_15DefaultEpilogueISJ_SK_SK_NS1E_6thread17LinearCombinationISJ_Li1EffLNS1J_9ScaleType4KindE0ELNS_15FloatRoundStyleE2ESJ_EENS1_15EpilogueDefaultEEEEEvvEEEEvNT_6ParamsE,"",@"SHT_CUDA_INFO"
	.sectionflags	@""
	.align	4


	//----- nvinfo : EIATTR_CUDA_API_VERSION
	.align		4
        /*0000*/ 	.byte	0x04, 0x37
        /*0002*/ 	.short	(.L_18 - .L_17)
.L_17:
        /*0004*/ 	.word	0x00000082


	//----- nvinfo : EIATTR_KPARAM_INFO
	.align		4
.L_18:
        /*0008*/ 	.byte	0x04, 0x17
        /*000a*/ 	.short	(.L_20 - .L_19)
.L_19:
        /*000c*/ 	.word	0x00000000
        /*0010*/ 	.short	0x0000
        /*0012*/ 	.short	0x0070
        /*0014*/ 	.byte	0x00, 0xf0, 0x01, 0x10


	//----- nvinfo : EIATTR_SPARSE_MMA_MASK
	.align		4
.L_20:
        /*0018*/ 	.byte	0x03, 0x50
        /*001a*/ 	.short	0x0000


	//----- nvinfo : EIATTR_MAXREG_COUNT
	.align		4
        /*001c*/ 	.byte	0x03, 0x1b
        /*001e*/ 	.short	0x00a8


	//----- nvinfo : EIATTR_NUM_BARRIERS
	.align		4
        /*0020*/ 	.byte	0x02, 0x4c
        /*0022*/ 	.byte	0x01
	.zero		1


	//----- nvinfo : EIATTR_MERCURY_ISA_VERSION
	.align		4
        /*0024*/ 	.byte	0x03, 0x5f
        /*0026*/ 	.short	0x0101


	//----- nvinfo : EIATTR_INT_WARP_WIDE_INSTR_OFFSETS
	.align		4
        /*0028*/ 	.byte	0x04, 0x31
        /*002a*/ 	.short	(.L_22 - .L_21)


	//   ....[0]....
.L_21:
        /*002c*/ 	.word	0x00000480


	//   ....[1]....
        /*0030*/ 	.word	0x000004b0


	//   ....[2]....
        /*0034*/ 	.word	0x00000630


	//----- nvinfo : EIATTR_COOP_GROUP_MASK_REGIDS
	.align		4
.L_22:
        /*0038*/ 	.byte	0x04, 0x29
        /*003a*/ 	.short	(.L_24 - .L_23)


	//   ....[0]....
.L_23:
        /*003c*/ 	.word	0xffffffff


	//   ....[1]....
        /*0040*/ 	.word	0xffffffff


	//   ....[2]....
        /*0044*/ 	.word	0xffffffff


	//   ....[3]....
        /*0048*/ 	.word	0xffffffff


	//   ....[4]....
        /*004c*/ 	.word	0xffffffff


	//   ....[5]....
        /*0050*/ 	.word	0xffffffff


	//----- nvinfo : EIATTR_COOP_GROUP_INSTR_OFFSETS
	.align		4
.L_24:
        /*0054*/ 	.byte	0x04, 0x28
        /*0056*/ 	.short	(.L_26 - .L_25)


	//   ....[0]....
.L_25:
        /*0058*/ 	.word	0x00000060


	//   ....[1]....
        /*005c*/ 	.word	0x00000070


	//   ....[2]....
        /*0060*/ 	.word	0x00000130


	//   ....[3]....
        /*0064*/ 	.word	0x000002b0


	//   ....[4]....
        /*0068*/ 	.word	0x000007d0


	//   ....[5]....
        /*006c*/ 	.word	0x00001250


	//----- nvinfo : EIATTR_REG_RECONFIG
	.align		4
.L_26:
        /*0070*/ 	.byte	0x01, 0x54
	.zero		2


	//----- nvinfo : EIATTR_MBARRIER_INSTR_OFFSETS
	.align		4
        /*0074*/ 	.byte	0x04, 0x39
        /*0076*/ 	.short	(.L_28 - .L_27)


	//   ....[0]....
.L_27:
        /*0078*/ 	.word	0x00000230
        /*007c*/ 	.word	0x000000ff
        /*0080*/ 	.word	0x00000000
        /*0084*/ 	.short	0x0100
        /*0086*/ 	.byte	0x08
	.zero		1


	//   ....[1]....
        /*0088*/ 	.word	0x00000240
        /*008c*/ 	.word	0x000000ff
        /*0090*/ 	.word	0x00000018
        /*0094*/ 	.short	0x0100
        /*0096*/ 	.byte	0x08
	.zero		1


	//   ....[2]....
        /*0098*/ 	.word	0x00000250
        /*009c*/ 	.word	0x000000ff
        /*00a0*/ 	.word	0x00000008
        /*00a4*/ 	.short	0x0100
        /*00a6*/ 	.byte	0x08
	.zero		1


	//   ....[3]....
        /*00a8*/ 	.word	0x00000260
        /*00ac*/ 	.word	0x000000ff
        /*00b0*/ 	.word	0x00000020
        /*00b4*/ 	.short	0x0100
        /*00b6*/ 	.byte	0x08
	.zero		1


	//   ....[4]....
        /*00b8*/ 	.word	0x00000270
        /*00bc*/ 	.word	0x000000ff
        /*00c0*/ 	.word	0x00000010
        /*00c4*/ 	.short	0x0100
        /*00c6*/ 	.byte	0x08
	.zero		1


	//   ....[5]....
        /*00c8*/ 	.word	0x00000280
        /*00cc*/ 	.word	0x000000ff
        /*00d0*/ 	.word	0x00000028
        /*00d4*/ 	.short	0x0100
        /*00d6*/ 	.byte	0x08
	.zero		1


	//   ....[6]....
        /*00d8*/ 	.word	0x000006c0
        /*00dc*/ 	.word	0x000000ff
        /*00e0*/ 	.word	0x00000040
        /*00e4*/ 	.short	0x0100
        /*00e6*/ 	.byte	0x06
	.zero		1


	//   ....[7]....
        /*00e8*/ 	.word	0x00000760
        /*00ec*/ 	.word	0x000000ff
        /*00f0*/ 	.word	0x00000048
        /*00f4*/ 	.short	0x0100
        /*00f6*/ 	.byte	0x06
	.zero		1


	//   ....[8]....
        /*00f8*/ 	.word	0x00001780
        /*00fc*/ 	.word	0x000000ff
        /*0100*/ 	.word	0x00000000
        /*0104*/ 	.short	0x010a
        /*0106*/ 	.byte	0x06
	.zero		1


	//   ....[9]....
        /*0108*/ 	.word	0x000017c0
        /*010c*/ 	.word	0x000000ff
        /*0110*/ 	.word	0x00000000
        /*0114*/ 	.short	0x010a
        /*0116*/ 	.byte	0x06
	.zero		1


	//   ....[10]....
        /*0118*/ 	.word	0x000022f0
        /*011c*/ 	.word	0x000000ff
        /*0120*/ 	.word	0x00000000
        /*0124*/ 	.short	0x010a
        /*0126*/ 	.byte	0x0e
	.zero		1


	//   ....[11]....
        /*0128*/ 	.word	0x00002330
        /*012c*/ 	.word	0x000000ff
        /*0130*/ 	.word	0x00000000
        /*0134*/ 	.short	0x010a
        /*0136*/ 	.byte	0x0e
	.zero		1


	//   ....[12]....
        /*0138*/ 	.word	0x00002b60
        /*013c*/ 	.word	0x0000008c
        /*0140*/ 	.word	0x00000000
        /*0144*/ 	.short	0x0101
        /*0146*/ 	.byte	0x3f
	.zero		1


	//   ....[13]....
        /*0148*/ 	.word	0x00003200
        /*014c*/ 	.word	0x0000000c
        /*0150*/ 	.word	0x00000000
        /*0154*/ 	.short	0x0101
        /*0156*/ 	.byte	0x3f
	.zero		1


	//   ....[14]....
        /*0158*/ 	.word	0x00008af0
        /*015c*/ 	.word	0x00000016
        /*0160*/ 	.word	0x00000018
        /*0164*/ 	.short	0x010a
        /*0166*/ 	.byte	0x3f
	.zero		1


	//   ....[15]....
        /*0168*/ 	.word	0x00008f40
        /*016c*/ 	.word	0x00000008
        /*0170*/ 	.word	0x00000048
        /*0174*/ 	.short	0x0101
        /*0176*/ 	.byte	0x3f
	.zero		1


	//   ....[16]....
        /*0178*/ 	.word	0x00009670
        /*017c*/ 	.word	0x00000004
        /*0180*/ 	.word	0x00000000
        /*0184*/ 	.short	0x010a
        /*0186*/ 	.byte	0x3f
	.zero		1


	//   ....[17]....
        /*0188*/ 	.word	0x000096f0
        /*018c*/ 	.word	0x00000006
        /*0190*/ 	.word	0x00000000
        /*0194*/ 	.short	0x010a
        /*0196*/ 	.byte	0x3f
	.zero		1


	//   ....[18]....
        /*0198*/ 	.word	0x00009780
        /*019c*/ 	.word	0x00000003
        /*01a0*/ 	.word	0x00000000
        /*01a4*/ 	.short	0x010a
        /*01a6*/ 	.byte	0x3f
	.zero		1


	//   ....[19]....
        /*01a8*/ 	.word	0x000097f0
        /*01ac*/ 	.word	0x0000000d
        /*01b0*/ 	.word	0x00000000
        /*01b4*/ 	.short	0x010a
        /*01b6*/ 	.byte	0x3f
	.zero		1


	//   ....[20]....
        /*01b8*/ 	.word	0x00009850
        /*01bc*/ 	.word	0x00000091
        /*01c0*/ 	.word	0x00000000
        /*01c4*/ 	.short	0x010a
        /*01c6*/ 	.byte	0x3f
	.zero		1


	//   ....[21]....
        /*01c8*/ 	.word	0x00009920
        /*01cc*/ 	.word	0x00000016
        /*01d0*/ 	.word	0x00000018
        /*01d4*/ 	.short	0x010a
        /*01d6*/ 	.byte	0x3f
	.zero		1


	//   ....[22]....
        /*01d8*/ 	.word	0x000099f0
        /*01dc*/ 	.word	0x00000004
        /*01e0*/ 	.word	0x00000000
        /*01e4*/ 	.short	0x010a
        /*01e6*/ 	.byte	0x3f
	.zero		1


	//   ....[23]....
        /*01e8*/ 	.word	0x00009a40
        /*01ec*/ 	.word	0x00000006
        /*01f0*/ 	.word	0x00000000
        /*01f4*/ 	.short	0x010a
        /*01f6*/ 	.byte	0x3f
	.zero		1


	//----- nvinfo : EIATTR_NUM_MBARRIERS
	.align		4
.L_28:
        /*01f8*/ 	.byte	0x03, 0x38
        /*01fa*/ 	.short	0x0008


	//----- nvinfo : EIATTR_EXIT_INSTR_OFFSETS
	.align		4
        /*01fc*/ 	.byte	0x04, 0x1c
        /*01fe*/ 	.short	(.L_30 - .L_29)


	//   ....[0]....
.L_29:
        /*0200*/ 	.word	0x00000930


	//   ....[1]....
        /*0204*/ 	.word	0x00001120


	//   ....[2]....
        /*0208*/ 	.word	0x00008210


	//   ....[3]....
        /*020c*/ 	.word	0x00008770


	//   ....[4]....
        /*0210*/ 	.word	0x000097d0


	//----- nvinfo : EIATTR_MAX_THREADS
	.align		4
.L_30:
        /*0214*/ 	.byte	0x04, 0x05
        /*0216*/ 	.short	(.L_32 - .L_31)
.L_31:
        /*0218*/ 	.word	0x00000180
        /*021c*/ 	.word	0x00000001
        /*0220*/ 	.word	0x00000001


	//----- nvinfo : EIATTR_CRS_STACK_SIZE
	.align		4
.L_32:
        /*0224*/ 	.byte	0x04, 0x1e
        /*0226*/ 	.short	(.L_34 - .L_33)
.L_33:
        /*0228*/ 	.word	0x00000000


	//----- nvinfo : EIATTR_CBANK_PARAM_SIZE
	.align		4
.L_34:
        /*022c*/ 	.byte	0x03, 0x19
        /*022e*/ 	.short	0x0470


	//----- nvinfo : EIATTR_PARAM_CBANK
	.align		4
        /*0230*/ 	.byte	0x04, 0x0a
        /*0232*/ 	.short	(.L_36 - .L_35)
	.align		4
.L_35:
        /*0234*/ 	.word	index@(.nv.constant0._ZN7cutlass13device_kernelINS_4gemm6kernel13GemmUniversalIN4cute5tupleIJiiiiEEENS1_10collective13CollectiveMmaINS1_37MainloopSm90TmaGmmaWarpSpecializedFP8ILi3ENS5_IJNS4_1CILi2EEENSA_ILi1EEESC_EEENS1_35KernelTmaWarpSpecializedCooperativeEEENS5_IJNSA_ILi128EEESG_NSA_ILi256EEEEEENS_12float_e4m3_tENS5_IJlSC_lEEESJ_SK_NS4_8TiledMMAINS4_8MMA_AtomIJNS4_4SM904GMMA31MMA_64x128x32_F32E4M3E4M3_SS_TNILNSO_7ScaleInE1ELSQ_1EEEEEENS4_6LayoutISD_NS5_IJSC_NSA_ILi0EEESU_EEEEENS5_IJNS4_10UnderscoreESX_SX_EEEEENS4_13SM90_TMA_LOADENS4_14ComposedLayoutINS4_7SwizzleILi3ELi4ELi3EEENS4_18smem_ptr_flag_bitsILi8EEENST_INS5_IJNSA_ILi8EEESG_EEENS5_IJSG_SC_EEEEEEEvNS4_8identityENS4_23SM90_TMA_LOAD_MULTICASTES1A_vS1B_EENS_8epilogue10collective6detail29Sm90TmaWarpSpecializedAdapterINS1F_15DefaultEpilogueISJ_SK_SK_NS1E_6thread17LinearCombinationISJ_Li1EffLNS1J_9ScaleType4KindE0ELNS_15FloatRoundStyleE2ESJ_EENS1_15EpilogueDefaultEEEEEvvEEEEvNT_6ParamsE)
        /*0238*/ 	.short	0x0210
        /*023a*/ 	.short	0x0470


	//----- nvinfo : EIATTR_SW_WAR
	.align		4
.L_36:
        /*023c*/ 	.byte	0x04, 0x36
        /*023e*/ 	.short	(.L_38 - .L_37)
.L_37:
        /*0240*/ 	.word	0x00000008
.L_38:


//--------------------- .nv.callgraph             --------------------------
	.section	.nv.callgraph,"",@"SHT_CUDA_CALLGRAPH"
	.align	4
	.sectionentsize	8
	.align		4
        /*0000*/ 	.word	0x00000000
	.align		4
        /*0004*/ 	.word	0xffffffff
	.align		4
        /*0008*/ 	.word	0x00000000
	.align		4
        /*000c*/ 	.word	0xfffffffe
	.align		4
        /*0010*/ 	.word	0x00000000
	.align		4
        /*0014*/ 	.word	0xfffffffd
	.align		4
        /*0018*/ 	.word	0x00000000
	.align		4
        /*001c*/ 	.word	0xfffffffc


//--------------------- .nv.constant4             --------------------------
	.section	.nv.constant4,"a",@progbits
	.align	8
	.align		8
.nv.constant4:
        /*0000*/ 	.dword	_ZN39_INTERNAL_7a541749_4_k_cu_575fa25b_65384cuda3std3__45__cpo5beginE
	.align		8
        /*0008*/ 	.dword	_ZN39_INTERNAL_7a541749_4_k_cu_575fa25b_65384cuda3std3__45__cpo3endE
	.align		8
        /*0010*/ 	.dword	_ZN39_INTERNAL_7a541749_4_k_cu_575fa25b_65384cuda3std3__45__cpo6cbeginE
	.align		8
        /*0018*/ 	.dword	_ZN39_INTERNAL_7a541749_4_k_cu_575fa25b_65384cuda3std3__45__cpo4cendE
	.align		8
        /*0020*/ 	.dword	_ZN39_INTERNAL_7a541749_4_k_cu_575fa25b_65384cuda3std3__441_GLOBAL__N__7a541749_4_k_cu_575fa25b_65386ignoreE
	.align		8
        /*0028*/ 	.dword	_ZN39_INTERNAL_7a541749_4_k_cu_575fa25b_65384cuda3std3__419piecewise_constructE
	.align		8
        /*0030*/ 	.dword	_ZN39_INTERNAL_7a541749_4_k_cu_575fa25b_65384cuda3std3__48in_placeE
	.align		8
        /*0038*/ 	.dword	_ZN39_INTERNAL_7a541749_4_k_cu_575fa25b_65384cuda3std6ranges3__45__cpo4swapE
	.align		8
        /*0040*/ 	.dword	_ZN39_INTERNAL_7a541749_4_k_cu_575fa25b_65384cuda3std6ranges3__45__cpo9iter_moveE
	.align		8
        /*0048*/ 	.dword	_ZN39_INTERNAL_7a541749_4_k_cu_575fa25b_65384cute7productE
	.align		8
        /*0050*/ 	.dword	_ZN39_INTERNAL_7a541749_4_k_cu_575fa25b_65384cute1_E


//--------------------- .text._ZN7cutlass13device_kernelINS_4gemm6kernel13GemmUniversalIN4cute5tupleIJiiiiEEENS1_10collective13CollectiveMmaINS1_37MainloopSm90TmaGmmaWarpSpecializedFP8ILi3ENS5_IJNS4_1CILi2EEENSA_ILi1EEESC_EEENS1_35KernelTmaWarpSpecializedCooperativeEEENS5_IJNSA_ILi128EEESG_NSA_ILi256EEEEEENS_12float_e4m3_tENS5_IJlSC_lEEESJ_SK_NS4_8TiledMMAINS4_8MMA_AtomIJNS4_4SM904GMMA31MMA_64x128x32_F32E4M3E4M3_SS_TNILNSO_7ScaleInE1ELSQ_1EEEEEENS4_6LayoutISD_NS5_IJSC_NSA_ILi0EEESU_EEEEENS5_IJNS4_10UnderscoreESX_SX_EEEEENS4_13SM90_TMA_LOADENS4_14ComposedLayoutINS4_7SwizzleILi3ELi4ELi3EEENS4_18smem_ptr_flag_bitsILi8EEENST_INS5_IJNSA_ILi8EEESG_EEENS5_IJSG_SC_EEEEEEEvNS4_8identityENS4_23SM90_TMA_LOAD_MULTICASTES1A_vS1B_EENS_8epilogue10collective6detail29Sm90TmaWarpSpecializedAdapterINS1F_15DefaultEpilogueISJ_SK_SK_NS1E_6thread17LinearCombinationISJ_Li1EffLNS1J_9ScaleType4KindE0ELNS_15FloatRoundStyleE2ESJ_EENS1_15EpilogueDefaultEEEEEvvEEEEvNT_6ParamsE --------------------------
	.section	.text._ZN7cutlass13device_kernelINS_4gemm6kernel13GemmUniversalIN4cute5tupleIJiiiiEEENS1_10collective13CollectiveMmaINS1_37MainloopSm90TmaGmmaWarpSpecializedFP8ILi3ENS5_IJNS4_1CILi2EEENSA_ILi1EEESC_EEENS1_35KernelTmaWarpSpecializedCooperativeEEENS5_IJNSA_ILi128EEESG_NSA_ILi256EEEEEENS_12float_e4m3_tENS5_IJlSC_lEEESJ_SK_NS4_8TiledMMAINS4_8MMA_AtomIJNS4_4SM904GMMA31MMA_64x128x32_F32E4M3E4M3_SS_TNILNSO_7ScaleInE1ELSQ_1EEEEEENS4_6LayoutISD_NS5_IJSC_NSA_ILi0EEESU_EEEEENS5_IJNS4_10UnderscoreESX_SX_EEEEENS4_13SM90_TMA_LOADENS4_14ComposedLayoutINS4_7SwizzleILi3ELi4ELi3EEENS4_18smem_ptr_flag_bitsILi8EEENST_INS5_IJNSA_ILi8EEESG_EEENS5_IJSG_SC_EEEEEEEvNS4_8identityENS4_23SM90_TMA_LOAD_MULTICASTES1A_vS1B_EENS_8epilogue10collective6detail29Sm90TmaWarpSpecializedAdapterINS1F_15DefaultEpilogueISJ_SK_SK_NS1E_6thread17LinearCombinationISJ_Li1EffLNS1J_9ScaleType4KindE0ELNS_15FloatRoundStyleE2ESJ_EENS1_15EpilogueDefaultEEEEEvvEEEEvNT_6ParamsE,"ax",@progbits
	.align	128
.text._ZN7cutlass13device_kernelINS_4gemm6kernel13GemmUniversalIN4cute5tupleIJiiiiEEENS1_10collective13CollectiveMmaINS1_37MainloopSm90TmaGmmaWarpSpecializedFP8ILi3ENS5_IJNS4_1CILi2EEENSA_ILi1EEESC_EEENS1_35KernelTmaWarpSpecializedCooperativeEEENS5_IJNSA_ILi128EEESG_NSA_ILi256EEEEEENS_12float_e4m3_tENS5_IJlSC_lEEESJ_SK_NS4_8TiledMMAINS4_8MMA_AtomIJNS4_4SM904GMMA31MMA_64x128x32_F32E4M3E4M3_SS_TNILNSO_7ScaleInE1ELSQ_1EEEEEENS4_6LayoutISD_NS5_IJSC_NSA_ILi0EEESU_EEEEENS5_IJNS4_10UnderscoreESX_SX_EEEEENS4_13SM90_TMA_LOADENS4_14ComposedLayoutINS4_7SwizzleILi3ELi4ELi3EEENS4_18smem_ptr_flag_bitsILi8EEENST_INS5_IJNSA_ILi8EEESG_EEENS5_IJSG_SC_EEEEEEEvNS4_8identityENS4_23SM90_TMA_LOAD_MULTICASTES1A_vS1B_EENS_8epilogue10collective6detail29Sm90TmaWarpSpecializedAdapterINS1F_15DefaultEpilogueISJ_SK_SK_NS1E_6thread17LinearCombinationISJ_Li1EffLNS1J_9ScaleType4KindE0ELNS_15FloatRoundStyleE2ESJ_EENS1_15EpilogueDefaultEEEEEvvEEEEvNT_6ParamsE:
        .type           _ZN7cutlass13device_kernelINS_4gemm6kernel13GemmUniversalIN4cute5tupleIJiiiiEEENS1_10collective13CollectiveMmaINS1_37MainloopSm90TmaGmmaWarpSpecializedFP8ILi3ENS5_IJNS4_1CILi2EEENSA_ILi1EEESC_EEENS1_35KernelTmaWarpSpecializedCooperativeEEENS5_IJNSA_ILi128EEESG_NSA_ILi256EEEEEENS_12float_e4m3_tENS5_IJlSC_lEEESJ_SK_NS4_8TiledMMAINS4_8MMA_AtomIJNS4_4SM904GMMA31MMA_64x128x32_F32E4M3E4M3_SS_TNILNSO_7ScaleInE1ELSQ_1EEEEEENS4_6LayoutISD_NS5_IJSC_NSA_ILi0EEESU_EEEEENS5_IJNS4_10UnderscoreESX_SX_EEEEENS4_13SM90_TMA_LOADENS4_14ComposedLayoutINS4_7SwizzleILi3ELi4ELi3EEENS4_18smem_ptr_flag_bitsILi8EEENST_INS5_IJNSA_ILi8EEESG_EEENS5_IJSG_SC_EEEEEEEvNS4_8identityENS4_23SM90_TMA_LOAD_MULTICASTES1A_vS1B_EENS_8epilogue10collective6detail29Sm90TmaWarpSpecializedAdapterINS1F_15DefaultEpilogueISJ_SK_SK_NS1E_6thread17LinearCombinationISJ_Li1EffLNS1J_9ScaleType4KindE0ELNS_15FloatRoundStyleE2ESJ_EENS1_15EpilogueDefaultEEEEEvvEEEEvNT_6ParamsE,@function
        .size           _ZN7cutlass13device_kernelINS_4gemm6kernel13GemmUniversalIN4cute5tupleIJiiiiEEENS1_10collective13CollectiveMmaINS1_37MainloopSm90TmaGmmaWarpSpecializedFP8ILi3ENS5_IJNS4_1CILi2EEENSA_ILi1EEESC_EEENS1_35KernelTmaWarpSpecializedCooperativeEEENS5_IJNSA_ILi128EEESG_NSA_ILi256EEEEEENS_12float_e4m3_tENS5_IJlSC_lEEESJ_SK_NS4_8TiledMMAINS4_8MMA_AtomIJNS4_4SM904GMMA31MMA_64x128x32_F32E4M3E4M3_SS_TNILNSO_7ScaleInE1ELSQ_1EEEEEENS4_6LayoutISD_NS5_IJSC_NSA_ILi0EEESU_EEEEENS5_IJNS4_10UnderscoreESX_SX_EEEEENS4_13SM90_TMA_LOADENS4_14ComposedLayoutINS4_7SwizzleILi3ELi4ELi3EEENS4_18smem_ptr_flag_bitsILi8EEENST_INS5_IJNSA_ILi8EEESG_EEENS5_IJSG_SC_EEEEEEEvNS4_8identityENS4_23SM90_TMA_LOAD_MULTICASTES1A_vS1B_EENS_8epilogue10collective6detail29Sm90TmaWarpSpecializedAdapterINS1F_15DefaultEpilogueISJ_SK_SK_NS1E_6thread17LinearCombinationISJ_Li1EffLNS1J_9ScaleType4KindE0ELNS_15FloatRoundStyleE2ESJ_EENS1_15EpilogueDefaultEEEEEvvEEEEvNT_6ParamsE,(.L_x_204 - _ZN7cutlass13device_kernelINS_4gemm6kernel13GemmUniversalIN4cute5tupleIJiiiiEEENS1_10collective13CollectiveMmaINS1_37MainloopSm90TmaGmmaWarpSpecializedFP8ILi3ENS5_IJNS4_1CILi2EEENSA_ILi1EEESC_EEENS1_35KernelTmaWarpSpecializedCooperativeEEENS5_IJNSA_ILi128EEESG_NSA_ILi256EEEEEENS_12float_e4m3_tENS5_IJlSC_lEEESJ_SK_NS4_8TiledMMAINS4_8MMA_AtomIJNS4_4SM904GMMA31MMA_64x128x32_F32E4M3E4M3_SS_TNILNSO_7ScaleInE1ELSQ_1EEEEEENS4_6LayoutISD_NS5_IJSC_NSA_ILi0EEESU_EEEEENS5_IJNS4_10UnderscoreESX_SX_EEEEENS4_13SM90_TMA_LOADENS4_14ComposedLayoutINS4_7SwizzleILi3ELi4ELi3EEENS4_18smem_ptr_flag_bitsILi8EEENST_INS5_IJNSA_ILi8EEESG_EEENS5_IJSG_SC_EEEEEEEvNS4_8identityENS4_23SM90_TMA_LOAD_MULTICASTES1A_vS1B_EENS_8epilogue10collective6detail29Sm90TmaWarpSpecializedAdapterINS1F_15DefaultEpilogueISJ_SK_SK_NS1E_6thread17LinearCombinationISJ_Li1EffLNS1J_9ScaleType4KindE0ELNS_15FloatRoundStyleE2ESJ_EENS1_15EpilogueDefaultEEEEEvvEEEEvNT_6ParamsE)
        .other          _ZN7cutlass13device_kernelINS_4gemm6kernel13GemmUniversalIN4cute5tupleIJiiiiEEENS1_10collective13CollectiveMmaINS1_37MainloopSm90TmaGmmaWarpSpecializedFP8ILi3ENS5_IJNS4_1CILi2EEENSA_ILi1EEESC_EEENS1_35KernelTmaWarpSpecializedCooperativeEEENS5_IJNSA_ILi128EEESG_NSA_ILi256EEEEEENS_12float_e4m3_tENS5_IJlSC_lEEESJ_SK_NS4_8TiledMMAINS4_8MMA_AtomIJNS4_4SM904GMMA31MMA_64x128x32_F32E4M3E4M3_SS_TNILNSO_7ScaleInE1ELSQ_1EEEEEENS4_6LayoutISD_NS5_IJSC_NSA_ILi0EEESU_EEEEENS5_IJNS4_10UnderscoreESX_SX_EEEEENS4_13SM90_TMA_LOADENS4_14ComposedLayoutINS4_7SwizzleILi3ELi4ELi3EEENS4_18smem_ptr_flag_bitsILi8EEENST_INS5_IJNSA_ILi8EEESG_EEENS5_IJSG_SC_EEEEEEEvNS4_8identityENS4_23SM90_TMA_LOAD_MULTICASTES1A_vS1B_EENS_8epilogue10collective6detail29Sm90TmaWarpSpecializedAdapterINS1F_15DefaultEpilogueISJ_SK_SK_NS1E_6thread17LinearCombinationISJ_Li1EffLNS1J_9ScaleType4KindE0ELNS_15FloatRoundStyleE2ESJ_EENS1_15EpilogueDefaultEEEEEvvEEEEvNT_6ParamsE,@"STO_CUDA_ENTRY STV_DEFAULT"
_ZN7cutlass13device_kernelINS_4gemm6kernel13GemmUniversalIN4cute5tupleIJiiiiEEENS1_10collective13CollectiveMmaINS1_37MainloopSm90TmaGmmaWarpSpecializedFP8ILi3ENS5_IJNS4_1CILi2EEENSA_ILi1EEESC_EEENS1_35KernelTmaWarpSpecializedCooperativeEEENS5_IJNSA_ILi128EEESG_NSA_ILi256EEEEEENS_12float_e4m3_tENS5_IJlSC_lEEESJ_SK_NS4_8TiledMMAINS4_8MMA_AtomIJNS4_4SM904GMMA31MMA_64x128x32_F32E4M3E4M3_SS_TNILNSO_7ScaleInE1ELSQ_1EEEEEENS4_6LayoutISD_NS5_IJSC_NSA_ILi0EEESU_EEEEENS5_IJNS4_10UnderscoreESX_SX_EEEEENS4_13SM90_TMA_LOADENS4_14ComposedLayoutINS4_7SwizzleILi3ELi4ELi3EEENS4_18smem_ptr_flag_bitsILi8EEENST_INS5_IJNSA_ILi8EEESG_EEENS5_IJSG_SC_EEEEEEEvNS4_8identityENS4_23SM90_TMA_LOAD_MULTICASTES1A_vS1B_EENS_8epilogue10collective6detail29Sm90TmaWarpSpecializedAdapterINS1F_15DefaultEpilogueISJ_SK_SK_NS1E_6thread17LinearCombinationISJ_Li1EffLNS1J_9ScaleType4KindE0ELNS_15FloatRoundStyleE2ESJ_EENS1_15EpilogueDefaultEEEEEvvEEEEvNT_6ParamsE:
[----:B------:R-:W-:Y:S01]  /*0000*/  LDC R1, c[0x0][0x28] ;  /* 0x00000a00ff017b82 */ /* 0x000fe20000000800 */
[----:B------:R-:W0:Y:S01]  /*0010*/  S2R R0, SR_TID.X ;  /* 0x0000000000007919 */ /* 0x000e220000002100 */
[----:B------:R-:W-:Y:S01]  /*0020*/  ELECT P0, URZ, PT ;  /* 0x00000000003f782f */ /* 0x000fe20003800000 */
[----:B------:R-:W-:Y:S01]  /*0030*/  BSSY B0, `(.L_x_0) ;  /* 0x000000f000007945 */ /* 0x000fe20003800000 */
[--C-:B0-----:R-:W-:Y:S02]  /*0040*/  SHF.R.U32.HI R2, RZ, 0x5, R0.reuse ;  /* 0x00000005ff027819 */ /* 0x101fe40000011600 */
[----:B------:R-:W-:-:S03]  /*0050*/  SHF.R.U32.HI R3, RZ, 0x7, R0 ;  /* 0x00000007ff037819 */ /* 0x000fc60000011600 */
[----:B------:R-:W0:Y:S04]  /*0060*/  SHFL.IDX PT, R7, R2, RZ, 0x1f ;  /* 0x00001fff02077589 */ /* 0x000e2800000e0000 */
[----:B------:R-:W1:Y:S01]  /*0070*/  SHFL.IDX PT, R3, R3, RZ, 0x1f ;  /* 0x00001fff03037589 */ /* 0x000e6200000e0000 */
[----:B0-----:R-:W-:-:S13]  /*0080*/  ISETP.NE.OR P0, PT, R7, RZ, !P0 ;  /* 0x000000ff0700720c */ /* 0x001fda0004705670 */
[----:B-1----:R-:W-:Y:S05]  /*0090*/  @P0 BRA `(.L_x_1) ;  /* 0x0000000000200947 */ /* 0x002fea0003800000 */
[----:B------:R-:W-:Y:S02]  /*00a0*/  ULDC.64 UR4, c[0x0][0x198] ;  /* 0x0000660000047ab9 */ /* 0x000fe40000000a00 */
[----:B------:R-:W-:Y:S02]  /*00b0*/  UIADD3 UR6, UP0, UR4, 0xf0, URZ ;  /* 0x000000f004067890 */ /* 0x000fe4000ff1e03f */
[----:B------:R-:W-:Y:S02]  /*00c0*/  UIADD3 UR4, UP1, UR4, 0x1f0, URZ ;  /* 0x000001f004047890 */ /* 0x000fe4000ff3e03f */
[----:B------:R-:W-:Y:S02]  /*00d0*/  UIADD3.X UR7, URZ, UR5, URZ, UP0, !UPT ;  /* 0x000000053f077290 */ /* 0x000fe400087fe43f */
[----:B------:R-:W-:-:S07]  /*00e0*/  UIADD3.X UR5, URZ, UR5, URZ, UP1, !UPT ;  /* 0x000000053f057290 */ /* 0x000fce0008ffe43f */
[----:B------:R0:W-:Y:S02]  /*00f0*/  UTMACCTL.PF [UR6] ;  /* 0x00000000060079b9 */ /* 0x0001e40008040000 */
[----:B------:R0:W-:Y:S02]  /*0100*/  UTMACCTL.PF [UR4] ;  /* 0x00000000040079b9 */ /* 0x0001e40008040000 */
[----:B0-----:R-:W-:Y:S01]  /*0110*/  NOP ;  /* 0x0000000000007918 */ /* 0x001fe20000000000 */
.L_x_1:
[----:B------:R-:W-:Y:S05]  /*0120*/  BSYNC B0 ;  /* 0x0000000000007941 */ /* 0x000fea0003800000 */
.L_x_0:
[----:B------:R-:W0:Y:S02]  /*0130*/  SHFL.IDX PT, R4, R2, RZ, 0x1f ;  /* 0x00001fff02047589 */ /* 0x000e2400000e0000 */
[----:B0-----:R-:W-:-:S13]  /*0140*/  ISETP.NE.AND P0, PT, R4, RZ, PT ;  /* 0x000000ff0400720c */ /* 0x001fda0003f05270 */
[----:B------:R-:W-:Y:S05]  /*0150*/  @P0 BRA `(.L_x_2) ;  /* 0x0000000000500947 */ /* 0x000fea0003800000 */
[----:B------:R-:W0:Y:S01]  /*0160*/  S2UR UR8, SR_CgaCtaId ;  /* 0x00000000000879c3 */ /* 0x000e220000008800 */
[----:B------:R-:W-:Y:S01]  /*0170*/  UMOV UR4, 0x400 ;  /* 0x0000040000047882 */ /* 0x000fe20000000000 */
[----:B------:R-:W-:Y:S01]  /*0180*/  UMOV UR5, 0x1 ;  /* 0x0000000100057882 */ /* 0x000fe20000000000 */
[----:B------:R-:W-:Y:S01]  /*0190*/  UMOV UR6, 0x4 ;  /* 0x0000000400067882 */ /* 0x000fe20000000000 */
[----:B------:R-:W-:Y:S01]  /*01a0*/  ELECT P0, URZ, PT ;  /* 0x00000000003f782f */ /* 0x000fe20003800000 */
[----:B------:R-:W-:-:S04]  /*01b0*/  UIADD3 UR6, -UR6, 0x100000, URZ ;  /* 0x0010000006067890 */ /* 0x000fc8000fffe13f */
[----:B------:R-:W-:Y:S02]  /*01c0*/  USHF.L.U32 UR7, UR6, 0xb, URZ ;  /* 0x0000000b06077899 */ /* 0x000fe4000800063f */
[----:B------:R-:W-:Y:S02]  /*01d0*/  USHF.L.U32 UR6, UR6, 0x1, URZ ;  /* 0x0000000106067899 */ /* 0x000fe4000800063f */
[----:B0-----:R-:W-:Y:S02]  /*01e0*/  ULEA UR8, UR8, UR4, 0x18 ;  /* 0x0000000408087291 */ /* 0x001fe4000f8ec03f */
[----:B------:R-:W-:-:S04]  /*01f0*/  UIADD3 UR4, -UR5, 0x100000, URZ ;  /* 0x0010000005047890 */ /* 0x000fc8000fffe13f */
[----:B------:R-:W-:Y:S02]  /*0200*/  USHF.L.U32 UR5, UR4, 0xb, URZ ;  /* 0x0000000b04057899 */ /* 0x000fe4000800063f */
[----:B------:R-:W-:Y:S01]  /*0210*/  USHF.L.U32 UR4, UR4, 0x1, URZ ;  /* 0x0000000104047899 */ /* 0x000fe2000800063f */
[----:B------:R-:W0:Y:S11]  /*0220*/  FENCE.VIEW.ASYNC.S ;  /* 0x00000000000073c6 */ /* 0x000e360000000000 */
[----:B0-----:R0:W1:Y:S01]  /*0230*/  SYNCS.EXCH.64 URZ, [UR8], UR4 ;  /* 0x00000004083f75b2 */ /* 0x0010620008000100 */
[----:B------:R0:W2:Y:S01]  /*0240*/  SYNCS.EXCH.64 URZ, [UR8+0x18], UR6 ;  /* 0x00001806083f75b2 */ /* 0x0000a20008000100 */
[----:B------:R0:W3:Y:S01]  /*0250*/  SYNCS.EXCH.64 URZ, [UR8+0x8], UR4 ;  /* 0x00000804083f75b2 */ /* 0x0000e20008000100 */
[----:B------:R0:W4:Y:S01]  /*0260*/  SYNCS.EXCH.64 URZ, [UR8+0x20], UR6 ;  /* 0x00002006083f75b2 */ /* 0x0001220008000100 */
[----:B------:R0:W0:Y:S01]  /*0270*/  SYNCS.EXCH.64 URZ, [UR8+0x10], UR4 ;  /* 0x00001004083f75b2 */ /* 0x0000220008000100 */
[----:B------:R0:W0:Y:S01]  /*0280*/  SYNCS.EXCH.64 URZ, [UR8+0x28], UR6 ;  /* 0x00002806083f75b2 */ /* 0x0000220008000100 */
[----:B------:R-:W-:Y:S01]  /*0290*/  NOP ;  /* 0x0000000000007918 */ /* 0x000fe20000000000 */
.L_x_2:
[----:B------:R-:W-:Y:S01]  /*02a0*/  SHF.R.S32.HI R5, RZ, 0x1f, R0 ;  /* 0x0000001fff057819 */ /* 0x000fe20000011400 */
[----:B------:R-:W5:Y:S01]  /*02b0*/  SHFL.IDX PT, R2, R2, RZ, 0x1f ;  /* 0x00001fff02027589 */ /* 0x000f6200000e0000 */
[----:B0-----:R-:W0:Y:S01]  /*02c0*/  S2UR UR8, SR_CTAID.X ;  /* 0x00000000000879c3 */ /* 0x001e220000002500 */
[----:B------:R-:W-:Y:S02]  /*02d0*/  ELECT P0, URZ, PT ;  /* 0x00000000003f782f */ /* 0x000fe40003800000 */
[----:B------:R-:W-:Y:S01]  /*02e0*/  LEA.HI R5, R5, R0, RZ, 0x7 ;  /* 0x0000000005057211 */ /* 0x000fe200078f38ff */
[----:B------:R-:W1:Y:S01]  /*02f0*/  S2R R8, SR_CTAID.Y ;  /* 0x0000000000087919 */ /* 0x000e620000002600 */
[----:B------:R-:W-:Y:S01]  /*0300*/  SHF.R.S32.HI R11, RZ, 0x1f, R4 ;  /* 0x0000001fff0b7819 */ /* 0x000fe20000011404 */
[----:B------:R-:W-:Y:S01]  /*0310*/  ULDC UR4, c[0x0][0x150] ;  /* 0x0000540000047ab9 */ /* 0x000fe20000000800 */
[----:B------:R-:W-:Y:S01]  /*0320*/  LOP3.LUT R5, R5, 0xffffff80, RZ, 0xc0, !PT ;  /* 0xffffff8005057812 */ /* 0x000fe200078ec0ff */
[----:B------:R-:W-:Y:S01]  /*0330*/  VIADD R16, R3, 0xffffffff ;  /* 0xffffffff03107836 */ /* 0x000fe20000000000 */
[----:B------:R-:W-:Y:S01]  /*0340*/  LEA.HI R11, R11, R4, RZ, 0x2 ;  /* 0x000000040b0b7211 */ /* 0x000fe200078f10ff */
[----:B------:R-:W2:Y:S01]  /*0350*/  LDC R12, c[0x0][0x144] ;  /* 0x00005100ff0c7b82 */ /* 0x000ea20000000800 */
[----:B------:R-:W-:Y:S01]  /*0360*/  NOP ;  /* 0x0000000000007918 */ /* 0x000fe20000000000 */
[----:B------:R-:W-:Y:S01]  /*0370*/  IMAD.IADD R6, R0, 0x1, -R5 ;  /* 0x0000000100067824 */ /* 0x000fe200078e0a05 */
[----:B------:R-:W-:Y:S01]  /*0380*/  LOP3.LUT R11, R11, 0x3ffffffc, RZ, 0xc0, !PT ;  /* 0x3ffffffc0b0b7812 */ /* 0x000fe200078ec0ff */
[----:B------:R-:W-:Y:S01]  /*0390*/  NOP ;  /* 0x0000000000007918 */ /* 0x000fe20000000000 */
[----:B------:R-:W-:-:S02]  /*03a0*/  ISETP.NE.AND P4, PT, R3, RZ, PT ;  /* 0x000000ff0300720c */ /* 0x000fc40003f85270 */
[----:B------:R-:W-:Y:S01]  /*03b0*/  SHF.R.S32.HI R5, RZ, 0x1f, R6 ;  /* 0x0000001fff057819 */ /* 0x000fe20000011406 */
[----:B------:R-:W-:Y:S01]  /*03c0*/  IMAD.IADD R4, R4, 0x1, -R11 ;  /* 0x0000000104047824 */ /* 0x000fe200078e0a0b */
[----:B------:R-:W3:Y:S01]  /*03d0*/  LDC R14, c[0x0][0x140] ;  /* 0x00005000ff0e7b82 */ /* 0x000ee20000000800 */
[----:B------:R-:W-:Y:S02]  /*03e0*/  ISETP.GE.U32.AND P6, PT, R16, 0x2, PT ;  /* 0x000000021000780c */ /* 0x000fe40003fc6070 */
[----:B------:R-:W-:Y:S02]  /*03f0*/  LEA.HI R5, R5, R6, RZ, 0x3 ;  /* 0x0000000605057211 */ /* 0x000fe400078f18ff */
[----:B-----5:R-:W-:Y:S02]  /*0400*/  ISETP.NE.OR P0, PT, R2, RZ, !P0 ;  /* 0x000000ff0200720c */ /* 0x020fe40004705670 */
[--C-:B------:R-:W-:Y:S01]  /*0410*/  SHF.R.S32.HI R2, RZ, 0x3, R5.reuse ;  /* 0x00000003ff027819 */ /* 0x100fe20000011405 */
[----:B------:R-:W5:Y:S01]  /*0420*/  LDC R13, c[0x0][0x148] ;  /* 0x00005200ff0d7b82 */ /* 0x000f620000000800 */
[----:B------:R-:W-:-:S02]  /*0430*/  SHF.R.S32.HI R5, RZ, 0x1f, R5 ;  /* 0x0000001fff057819 */ /* 0x000fc40000011405 */
[----:B0-----:R-:W-:Y:S02]  /*0440*/  I2FP.F32.U32 R10, UR8 ;  /* 0x00000008000a7c45 */ /* 0x001fe40008201000 */
[----:B------:R-:W-:-:S03]  /*0450*/  LEA.HI R5, R5, R2, RZ, 0x2 ;  /* 0x0000000205057211 */ /* 0x000fc600078f10ff */
[----:B------:R-:W-:Y:S01]  /*0460*/  FMUL R10, R10, UR4 ;  /* 0x000000040a0a7c20 */ /* 0x000fe20008400000 */
[----:B------:R-:W-:Y:S01]  /*0470*/  LOP3.LUT R5, R5, 0xfffffffc, RZ, 0xc0, !PT ;  /* 0xfffffffc05057812 */ /* 0x000fe200078ec0ff */
[----:B------:R-:W-:Y:S01]  /*0480*/  VOTEU.ALL UP0, P0 ;  /* 0x00000000003f7886 */ /* 0x000fe20000000000 */
[----:B-1----:R-:W-:Y:S01]  /*0490*/  I2FP.F32.U32 R11, R8 ;  /* 0x00000008000b7245 */ /* 0x002fe20000201000 */
[----:B------:R-:W-:Y:S01]  /*04a0*/  ULDC UR4, c[0x0][0x154] ;  /* 0x0000550000047ab9 */ /* 0x000fe20000000800 */
[----:B------:R-:W-:Y:S01]  /*04b0*/  VOTEU.ALL UP1, P0 ;  /* 0x00000000003f7886 */ /* 0x000fe20000020000 */
[----:B------:R-:W0:Y:S01]  /*04c0*/  F2I.U32.TRUNC.NTZ R10, R10 ;  /* 0x0000000a000a7305 */ /* 0x000e22000020f000 */
[----:B------:R-:W-:Y:S01]  /*04d0*/  IMAD.IADD R5, R2, 0x1, -R5 ;  /* 0x0000000102057824 */ /* 0x000fe200078e0a05 */
[----:B------:R-:W1:Y:S01]  /*04e0*/  @!UP0 S2UR UR7, SR_CgaCtaId ;  /* 0x00000000000789c3 */ /* 0x000e620000008800 */
[----:B------:R-:W-:Y:S01]  /*04f0*/  @!UP0 UMOV UR6, 0x400 ;  /* 0x0000040000068882 */ /* 0x000fe20000000000 */
[----:B---3--:R-:W-:Y:S01]  /*0500*/  ISETP.EQ.U32.AND P3, PT, R14, 0x1, PT ;  /* 0x000000010e00780c */ /* 0x008fe20003f62070 */
[----:B------:R-:W-:-:S05]  /*0510*/  IMAD R5, R4, 0x4, R5 ;  /* 0x0000000404057824 */ /* 0x000fca00078e0205 */
[----:B------:R-:W-:-:S04]  /*0520*/  LEA.HI R2, R5, R5, RZ, 0x1 ;  /* 0x0000000505027211 */ /* 0x000fc800078f08ff */
[----:B------:R-:W-:Y:S01]  /*0530*/  LOP3.LUT R4, R2, 0xfffffffe, RZ, 0xc0, !PT ;  /* 0xfffffffe02047812 */ /* 0x000fe200078ec0ff */
[----:B0-----:R-:W-:Y:S02]  /*0540*/  IMAD.MOV R15, RZ, RZ, -R10 ;  /* 0x000000ffff0f7224 */ /* 0x001fe400078e0a0a */
[----:B------:R-:W-:Y:S01]  /*0550*/  FMUL R10, R11, UR4 ;  /* 0x000000040b0a7c20 */ /* 0x000fe20008400000 */
[----:B------:R-:W-:Y:S01]  /*0560*/  SHF.R.S32.HI R2, RZ, 0x1f, R7 ;  /* 0x0000001fff027819 */ /* 0x000fe20000011407 */
[----:B------:R-:W-:Y:S01]  /*0570*/  UMOV UR4, 0x20 ;  /* 0x0000002000047882 */ /* 0x000fe20000000000 */
[----:B--2---:R-:W-:Y:S01]  /*0580*/  IMAD R12, R12, R15, UR8 ;  /* 0x000000080c0c7e24 */ /* 0x004fe2000f8e020f */
[----:B------:R-:W-:-:S04]  /*0590*/  @!UP0 UIADD3 UR4, -UR4, 0x100000, URZ ;  /* 0x0010000004048890 */ /* 0x000fc8000fffe13f */
[----:B------:R-:W-:Y:S02]  /*05a0*/  @!UP0 USHF.L.U32 UR5, UR4, 0xb, URZ ;  /* 0x0000000b04058899 */ /* 0x000fe4000800063f */
[----:B------:R-:W-:Y:S01]  /*05b0*/  @!UP0 USHF.L.U32 UR4, UR4, 0x1, URZ ;  /* 0x0000000104048899 */ /* 0x000fe2000800063f */
[C---:B------:R-:W-:Y:S01]  /*05c0*/  IMAD.IADD R11, R5.reuse, 0x1, -R4 ;  /* 0x00000001050b7824 */ /* 0x040fe200078e0a04 */
[----:B------:R-:W0:Y:S01]  /*05d0*/  F2I.U32.TRUNC.NTZ R10, R10 ;  /* 0x0000000a000a7305 */ /* 0x000e22000020f000 */
[----:B------:R-:W-:Y:S01]  /*05e0*/  LEA.HI R2, R2, R7, RZ, 0x2 ;  /* 0x0000000702027211 */ /* 0x000fe200078f10ff */
[----:B------:R-:W-:Y:S02]  /*05f0*/  IMAD.SHL.U32 R4, R5, 0x4, RZ ;  /* 0x0000000405047824 */ /* 0x000fe400078e00ff */
[----:B------:R-:W-:Y:S01]  /*0600*/  ISETP.NE.AND P2, PT, R11, R12, PT ;  /* 0x0000000c0b00720c */ /* 0x000fe20003f45270 */
[----:B-1----:R-:W-:Y:S01]  /*0610*/  @!UP0 ULEA UR6, UR7, UR6, 0x18 ;  /* 0x0000000607068291 */ /* 0x002fe2000f8ec03f */
[----:B------:R-:W-:Y:S01]  /*0620*/  LOP3.LUT R2, R2, 0xfffffffc, RZ, 0xc0, !PT ;  /* 0xfffffffc02027812 */ /* 0x000fe200078ec0ff */
[----:B------:R-:W-:Y:S01]  /*0630*/  VOTEU.ALL UP0, P0 ;  /* 0x00000000003f7886 */ /* 0x000fe20000000000 */
[----:B------:R-:W-:-:S02]  /*0640*/  LOP3.LUT R5, R5, 0xc, R4, 0x78, !PT ;  /* 0x0000000c05057812 */ /* 0x000fc400078e7804 */
[----:B------:R-:W-:Y:S01]  /*0650*/  LOP3.LUT P0, RZ, R6, 0x7, RZ, 0xc0, !PT ;  /* 0x0000000706ff7812 */ /* 0x000fe2000780c0ff */
[----:B------:R-:W-:Y:S02]  /*0660*/  IMAD.IADD R7, R7, 0x1, -R2 ;  /* 0x0000000107077824 */ /* 0x000fe400078e0a02 */
[----:B------:R-:W-:Y:S01]  /*0670*/  IMAD.MOV.U32 R6, RZ, RZ, 0x1 ;  /* 0x00000001ff067424 */ /* 0x000fe200078e00ff */
[----:B------:R-:W-:Y:S01]  /*0680*/  ISETP.LT.U32.AND P0, PT, R5, 0x2, !P0 ;  /* 0x000000020500780c */ /* 0x000fe20004701070 */
[----:B0-----:R-:W-:Y:S01]  /*0690*/  IMAD.MOV R20, RZ, RZ, -R10 ;  /* 0x000000ffff147224 */ /* 0x001fe200078e0a0a */
[----:B------:R-:W-:Y:S01]  /*06a0*/  ISETP.NE.AND P1, PT, R7, 0x3, PT ;  /* 0x000000030700780c */ /* 0x000fe20003f25270 */
[----:B------:R-:W0:Y:S02]  /*06b0*/  FENCE.VIEW.ASYNC.S ;  /* 0x00000000000073c6 */ /* 0x000e240000000000 */
[----:B0-----:R0:W1:Y:S01]  /*06c0*/  @!UP0 SYNCS.EXCH.64 URZ, [UR6+0x40], UR4 ;  /* 0x00004004063f85b2 */ /* 0x0010620008000100 */
[----:B------:R-:W-:Y:S01]  /*06d0*/  @P2 LEA.HI R2, R5, R5, RZ, 0x1 ;  /* 0x0000000505022211 */ /* 0x000fe200078f08ff */
[----:B-----5:R-:W-:Y:S01]  /*06e0*/  IMAD R11, R13, R20, R8 ;  /* 0x000000140d0b7224 */ /* 0x020fe200078e0208 */
[----:B------:R-:W-:-:S02]  /*06f0*/  ISETP.EQ.OR P1, PT, R7, RZ, !P1 ;  /* 0x000000ff0700720c */ /* 0x000fc40004f22670 */
[----:B------:R-:W-:Y:S02]  /*0700*/  @P2 SHF.R.S32.HI R2, RZ, 0x1, R2 ;  /* 0x00000001ff022819 */ /* 0x000fe40000011402 */
[----:B------:R-:W-:Y:S02]  /*0710*/  ISETP.EQ.AND P1, PT, R3, RZ, P1 ;  /* 0x000000ff0300720c */ /* 0x000fe40000f22270 */
[----:B------:R-:W-:Y:S02]  /*0720*/  @P2 ISETP.NE.AND P5, PT, R2, R11, PT ;  /* 0x0000000b0200220c */ /* 0x000fe40003fa5270 */
[----:B------:R-:W-:Y:S02]  /*0730*/  SEL R3, RZ, 0x1, !P0 ;  /* 0x00000001ff037807 */ /* 0x000fe40004000000 */
[----:B------:R-:W-:Y:S02]  /*0740*/  @P2 SEL R6, RZ, 0x1, P5 ;  /* 0x00000001ff062807 */ /* 0x000fe40002800000 */
[----:B------:R-:W-:Y:S01]  /*0750*/  SEL R4, RZ, 0x1, !P1 ;  /* 0x00000001ff047807 */ /* 0x000fe20004800000 */
[----:B------:R0:W2:Y:S01]  /*0760*/  @!UP1 SYNCS.EXCH.64 URZ, [UR6+0x48], UR4 ;  /* 0x00004804063f95b2 */ /* 0x0000a20008000100 */
[----:B------:R-:W-:Y:S01]  /*0770*/  LOP3.LUT R6, R6, R3, RZ, 0xc0, !PT ;  /* 0x0000000306067212 */ /* 0x000fe200078ec0ff */
[----:B------:R-:W-:Y:S01]  /*0780*/  NOP ;  /* 0x0000000000007918 */ /* 0x000fe20000000000 */
[----:B------:R-:W-:Y:S01]  /*0790*/  SEL R4, R4, 0x2, P6 ;  /* 0x0000000204047807 */ /* 0x000fe20003000000 */
[----:B------:R-:W-:Y:S06]  /*07a0*/  @!P3 BRA `(.L_x_3) ;  /* 0x000000000008b947 */ /* 0x000fec0003800000 */
[----:B-12-4-:R-:W-:Y:S01]  /*07b0*/  UCGABAR_ARV ;  /* 0x00000000000079c7 */ /* 0x016fe20008000000 */
[----:B------:R-:W-:Y:S05]  /*07c0*/  BRA `(.L_x_4) ;  /* 0x0000000000047947 */ /* 0x000fea0003800000 */
.L_x_3:
[----:B-12-4-:R-:W-:Y:S01]  /*07d0*/  NOP ;  /* 0x0000000000007918 */ /* 0x016fe20000000000 */
.L_x_4:
[----:B------:R-:W1:Y:S01]  /*07e0*/  LDC R2, c[0x0][0x65c] ;  /* 0x00019700ff027b82 */ /* 0x000e620000000800 */
[----:B------:R-:W-:Y:S01]  /*07f0*/  IMAD.MOV.U32 R3, RZ, RZ, RZ ;  /* 0x000000ffff037224 */ /* 0x000fe200078e00ff */
[----:B-1----:R-:W-:Y:S01]  /*0800*/  ISETP.NE.AND P2, PT, R2, 0x1, PT ;  /* 0x000000010200780c */ /* 0x002fe20003f45270 */
[----:B------:R-:W-:-:S12]  /*0810*/  IMAD.U32 R2, RZ, RZ, UR8 ;  /* 0x00000008ff027e24 */ /* 0x000fd8000f8e00ff */
[----:B------:R-:W1:Y:S01]  /*0820*/  @P2 LDC R15, c[0x0][0x10] ;  /* 0x00000400ff0f2b82 */ /* 0x000e620000000800 */
[----:B------:R-:W-:Y:S02]  /*0830*/  @P2 IMAD.MOV.U32 R9, RZ, RZ, RZ ;  /* 0x000000ffff092224 */ /* 0x000fe400078e00ff */
[----:B------:R-:W-:-:S05]  /*0840*/  @P2 IMAD.MOV.U32 R17, RZ, RZ, RZ ;  /* 0x000000ffff112224 */ /* 0x000fca00078e00ff */
[----:B------:R-:W2:Y:S01]  /*0850*/  @!P2 LDC R11, c[0x0][0xc] ;  /* 0x00000300ff0bab82 */ /* 0x000ea20000000800 */
[----:B-1----:R-:W-:-:S04]  /*0860*/  @P2 IMAD.WIDE.U32 R14, R15, UR8, R8 ;  /* 0x000000080f0e2c25 */ /* 0x002fc8000f8e0008 */
[----:B--2---:R-:W-:-:S04]  /*0870*/  @!P2 IMAD.WIDE.U32 R10, R8, R11, R2 ;  /* 0x0000000b080aa225 */ /* 0x004fc800078e0002 */
[----:B------:R-:W-:Y:S02]  /*0880*/  @P2 IMAD.MOV.U32 R2, RZ, RZ, R14 ;  /* 0x000000ffff022224 */ /* 0x000fe400078e000e */
[----:B------:R-:W-:Y:S02]  /*0890*/  @P2 IMAD.IADD R3, R15, 0x1, R17 ;  /* 0x000000010f032824 */ /* 0x000fe400078e0211 */
[----:B------:R-:W-:Y:S02]  /*08a0*/  @!P2 IMAD.MOV.U32 R2, RZ, RZ, R10 ;  /* 0x000000ffff02a224 */ /* 0x000fe400078e000a */
[----:B------:R-:W-:Y:S01]  /*08b0*/  @!P2 IMAD.MOV.U32 R3, RZ, RZ, R11 ;  /* 0x000000ffff03a224 */ /* 0x000fe200078e000b */
[----:B------:R-:W-:Y:S06]  /*08c0*/  @!P3 BRA `(.L_x_5) ;  /* 0x00000000000cb947 */ /* 0x000fec0003800000 */
[----:B------:R-:W-:Y:S01]  /*08d0*/  UCGABAR_WAIT ;  /* 0x0000000000007dc7 */ /* 0x000fe20008000000 */
[----:B------:R-:W-:Y:S01]  /*08e0*/  CCTL.IVALL ;  /* 0x00000000ff00798f */ /* 0x000fe20002000000 */
[----:B------:R-:W-:Y:S05]  /*08f0*/  BRA `(.L_x_6) ;  /* 0x0000000000047947 */ /* 0x000fea0003800000 */
.L_x_5:
[----:B------:R-:W-:Y:S06]  /*0900*/  BAR.SYNC.DEFER_BLOCKING 0x0 ;  /* 0x0000000000007b1d */ /* 0x000fec0000010000 */
.L_x_6:
[----:B------:R-:W-:Y:S05]  /*0910*/  @!P4 BRA `(.L_x_7) ;  /* 0x000000780040c947 */ /* 0x000fea0003800000 */
[----:B------:R-:W-:-:S13]  /*0920*/  ISETP.GT.U32.AND P0, PT, R16, 0x1, PT ;  /* 0x000000011000780c */ /* 0x000fda0003f04070 */
[----:B0-----:R-:W-:Y:S05]  /*0930*/  @P0 EXIT ;  /* 0x000000000000094d */ /* 0x001fea0003800000 */
[----:B------:R-:W-:Y:S01]  /*0940*/  ULDC.64 UR4, c[0x0][0x650] ;  /* 0x0001940000047ab9 */ /* 0x000fe20000000a00 */
[----:B------:R-:W-:Y:S01]  /*0950*/  PRMT R14, RZ, 0x7610, R14 ;  /* 0x00007610ff0e7816 */ /* 0x000fe2000000000e */
[----:B------:R-:W-:Y:S01]  /*0960*/  IMAD.MOV.U32 R10, RZ, RZ, -0x1 ;  /* 0xffffffffff0a7424 */ /* 0x000fe200078e00ff */
[----:B------:R-:W-:Y:S01]  /*0970*/  ISETP.GE.U32.AND P0, PT, R2, UR4, PT ;  /* 0x0000000402007c0c */ /* 0x000fe2000bf06070 */
[----:B------:R-:W-:Y:S02]  /*0980*/  IMAD.MOV.U32 R11, RZ, RZ, -0x1 ;  /* 0xffffffffff0b7424 */ /* 0x000fe400078e00ff */
[----:B------:R-:W-:Y:S01]  /*0990*/  IMAD.MOV.U32 R7, RZ, RZ, -0x1 ;  /* 0xffffffffff077424 */ /* 0x000fe200078e00ff */
[----:B------:R-:W-:-:S13]  /*09a0*/  ISETP.GE.U32.AND.EX P0, PT, R3, UR5, PT, P0 ;  /* 0x0000000503007c0c */ /* 0x000fda000bf06100 */
[----:B------:R-:W-:Y:S05]  /*09b0*/  @P0 BRA `(.L_x_8) ;  /* 0x0000000400280947 */ /* 0x000fea0003800000 */
[----:B------:R-:W0:Y:S01]  /*09c0*/  LDC.64 R22, c[0x0][0x628] ;  /* 0x00018a00ff167b82 */ /* 0x000e220000000a00 */
[----:B------:R-:W-:Y:S02]  /*09d0*/  IMAD.MOV.U32 R10, RZ, RZ, R2 ;  /* 0x000000ffff0a7224 */ /* 0x000fe400078e0002 */
[----:B------:R-:W-:-:S05]  /*09e0*/  IMAD.MOV.U32 R11, RZ, RZ, R3 ;  /* 0x000000ffff0b7224 */ /* 0x000fca00078e0003 */
[----:B------:R-:W1:Y:S08]  /*09f0*/  LDC R18, c[0x0][0x630] ;  /* 0x00018c00ff127b82 */ /* 0x000e700000000800 */
[----:B------:R-:W2:Y:S01]  /*0a00*/  LDC.64 R24, c[0x0][0x620] ;  /* 0x00018800ff187b82 */ /* 0x000ea20000000a00 */
[----:B0-----:R-:W-:-:S04]  /*0a10*/  ISETP.NE.U32.AND P0, PT, R22, RZ, PT ;  /* 0x000000ff1600720c */ /* 0x001fc80003f05070 */
[----:B------:R-:W-:-:S13]  /*0a20*/  ISETP.NE.AND.EX P0, PT, R23, RZ, PT, P0 ;  /* 0x000000ff1700720c */ /* 0x000fda0003f05300 */
[----:B-12---:R-:W-:Y:S05]  /*0a30*/  @!P0 BRA `(.L_x_9) ;  /* 0x0000000000288947 */ /* 0x006fea0003800000 */
[----:B------:R-:W0:Y:S02]  /*0a40*/  LDC R7, c[0x0][0x634] ;  /* 0x00018d00ff077b82 */ /* 0x000e240000000800 */
[----:B0-----:R-:W-:-:S05]  /*0a50*/  IADD3 R7, P0, R2, R7, RZ ;  /* 0x0000000702077210 */ /* 0x001fca0007f1e0ff */
[----:B------:R-:W-:-:S04]  /*0a60*/  IMAD.X R19, RZ, RZ, R3, P0 ;  /* 0x000000ffff137224 */ /* 0x000fc800000e0603 */
[----:B------:R-:W-:-:S04]  /*0a70*/  IMAD.WIDE.U32 R10, R19, R22, RZ ;  /* 0x00000016130a7225 */ /* 0x000fc800078e00ff */
[----:B------:R-:W-:-:S04]  /*0a80*/  IMAD.WIDE.U32 R14, P0, R7, R23, R10 ;  /* 0x00000017070e7225 */ /* 0x000fc8000780000a */
[----:B------:R-:W-:-:S04]  /*0a90*/  IMAD.WIDE.U32 R10, R7, R22, RZ ;  /* 0x00000016070a7225 */ /* 0x000fc800078e00ff */
[----:B------:R-:W-:Y:S01]  /*0aa0*/  IMAD.X R17, RZ, RZ, RZ, P0 ;  /* 0x000000ffff117224 */ /* 0x000fe200000e06ff */
[----:B------:R-:W-:Y:S01]  /*0ab0*/  IADD3 RZ, P0, R11, R14, RZ ;  /* 0x0000000e0bff7210 */ /* 0x000fe20007f1e0ff */
[----:B------:R-:W-:-:S04]  /*0ac0*/  IMAD.MOV.U32 R16, RZ, RZ, R15 ;  /* 0x000000ffff107224 */ /* 0x000fc800078e000f */
[----:B------:R-:W-:-:S08]  /*0ad0*/  IMAD.WIDE.U32.X R10, R19, R23, R16, P0 ;  /* 0x00000017130a7225 */ /* 0x000fd000000e0410 */
.L_x_9:
[----:B------:R-:W0:Y:S01]  /*0ae0*/  LDC.64 R26, c[0x0][0x640] ;  /* 0x00019000ff1a7b82 */ /* 0x000e220000000a00 */
[--C-:B------:R-:W-:Y:S01]  /*0af0*/  SHF.R.U64 R28, R10, R18, R11.reuse ;  /* 0x000000120a1c7219 */ /* 0x100fe2000000120b */
[----:B------:R-:W-:Y:S01]  /*0b00*/  IMAD R29, R13, R20, R8 ;  /* 0x000000140d1d7224 */ /* 0x000fe200078e0208 */
[----:B------:R-:W-:Y:S01]  /*0b10*/  SHF.R.U32.HI R7, RZ, R18, R11 ;  /* 0x00000012ff077219 */ /* 0x000fe2000001160b */
[----:B------:R-:W-:Y:S01]  /*0b20*/  IMAD.MOV.U32 R23, RZ, RZ, 0x1 ;  /* 0x00000001ff177424 */ /* 0x000fe200078e00ff */
[----:B------:R-:W-:-:S03]  /*0b30*/  IADD3 R9, P0, RZ, -R28, RZ ;  /* 0x8000001cff097210 */ /* 0x000fc60007f1e0ff */
[----:B------:R-:W1:Y:S02]  /*0b40*/  LDC R16, c[0x0][0x618] ;  /* 0x00018600ff107b82 */ /* 0x000e640000000800 */
[----:B------:R-:W-:Y:S02]  /*0b50*/  IMAD.X R7, RZ, RZ, ~R7, P0 ;  /* 0x000000ffff077224 */ /* 0x000fe400000e0e07 */
[----:B------:R-:W-:-:S04]  /*0b60*/  IMAD.WIDE.U32 R10, R9, R24, R2 ;  /* 0x00000018090a7225 */ /* 0x000fc800078e0002 */
[----:B------:R-:W2:Y:S01]  /*0b70*/  LDC R15, c[0x0][0x608] ;  /* 0x00018200ff0f7b82 */ /* 0x000ea20000000800 */
[----:B------:R-:W-:-:S04]  /*0b80*/  IMAD R14, R7, R24, RZ ;  /* 0x00000018070e7224 */ /* 0x000fc800078e02ff */
[----:B------:R-:W-:-:S03]  /*0b90*/  IMAD R7, R9, R25, R14 ;  /* 0x0000001909077224 */ /* 0x000fc600078e020e */
[----:B------:R-:W3:Y:S01]  /*0ba0*/  LDC R22, c[0x0][0x658] ;  /* 0x00019600ff167b82 */ /* 0x000ee20000000800 */
[----:B------:R-:W-:Y:S01]  /*0bb0*/  IMAD.IADD R7, R11, 0x1, R7 ;  /* 0x000000010b077824 */ /* 0x000fe200078e0207 */
[----:B0-----:R-:W-:-:S04]  /*0bc0*/  ISETP.NE.U32.AND P0, PT, R26, RZ, PT ;  /* 0x000000ff1a00720c */ /* 0x001fc80003f05070 */
[----:B------:R-:W-:Y:S02]  /*0bd0*/  ISETP.NE.AND.EX P0, PT, R27, RZ, PT, P0 ;  /* 0x000000ff1b00720c */ /* 0x000fe40003f05300 */
[----:B------:R-:W0:Y:S01]  /*0be0*/  LDC R18, c[0x0][0x600] ;  /* 0x00018000ff127b82 */ /* 0x000e220000000800 */
[-CC-:B-1----:R-:W-:Y:S02]  /*0bf0*/  SHF.R.U64 R19, R10, R16.reuse, R7.reuse ;  /* 0x000000100a137219 */ /* 0x182fe40000001207 */
[----:B------:R-:W-:Y:S01]  /*0c00*/  SHF.R.U32.HI R10, RZ, R16, R7 ;  /* 0x00000010ff0a7219 */ /* 0x000fe20000011607 */
[----:B------:R-:W-:-:S04]  /*0c10*/  IMAD.MOV.U32 R7, RZ, RZ, -0x1 ;  /* 0xffffffffff077424 */ /* 0x000fc800078e00ff */
[----:B------:R-:W1:Y:S01]  /*0c20*/  LDC R21, c[0x0][0x648] ;  /* 0x00019200ff157b82 */ /* 0x000e620000000800 */
[-CC-:B--2---:R-:W-:Y:S02]  /*0c30*/  SHF.R.U64 R16, R19, R15.reuse, R10.reuse ;  /* 0x0000000f13107219 */ /* 0x184fe4000000120a */
[----:B------:R-:W-:-:S05]  /*0c40*/  SHF.R.U32.HI R9, RZ, R15, R10 ;  /* 0x0000000fff097219 */ /* 0x000fca000001160a */
[----:B------:R-:W2:Y:S01]  /*0c50*/  LDC R24, c[0x0][0x638] ;  /* 0x00018e00ff187b82 */ /* 0x000ea20000000800 */
[-CC-:B---3--:R-:W-:Y:S02]  /*0c60*/  SHF.R.U64 R20, R16, R22.reuse, R9.reuse ;  /* 0x0000001610147219 */ /* 0x188fe40000001209 */
[-C--:B------:R-:W-:Y:S02]  /*0c70*/  SHF.L.U32 R7, R7, R22.reuse, RZ ;  /* 0x0000001607077219 */ /* 0x080fe400000006ff */
[----:B------:R-:W-:Y:S01]  /*0c80*/  SHF.R.U32.HI R9, RZ, R22, R9 ;  /* 0x00000016ff097219 */ /* 0x000fe20000011609 */
[----:B------:R-:W-:Y:S01]  /*0c90*/  IMAD.MOV.U32 R8, RZ, RZ, R20 ;  /* 0x000000ffff087224 */ /* 0x000fe200078e0014 */
[----:B------:R-:W-:Y:S01]  /*0ca0*/  LOP3.LUT R13, RZ, R7, RZ, 0x33, !PT ;  /* 0x00000007ff0d7212 */ /* 0x000fe200078e33ff */
[----:B------:R-:W3:Y:S01]  /*0cb0*/  LDC R25, c[0x0][0x610] ;  /* 0x00018400ff197b82 */ /* 0x000ee20000000800 */
[----:B------:R-:W-:Y:S05]  /*0cc0*/  @!P0 BRA `(.L_x_10) ;  /* 0x0000000000288947 */ /* 0x000fea0003800000 */
[----:B------:R-:W4:Y:S02]  /*0cd0*/  LDC R7, c[0x0][0x64c] ;  /* 0x00019300ff077b82 */ /* 0x000f240000000800 */
[----:B----4-:R-:W-:-:S05]  /*0ce0*/  IADD3 R7, P0, R20, R7, RZ ;  /* 0x0000000714077210 */ /* 0x010fca0007f1e0ff */
        /* <DEDUP_REMOVED lines=8> */
.L_x_10:
[----:B-1----:R-:W-:Y:S01]  /*0d70*/  SHF.R.U64 R9, R8, R21, R9 ;  /* 0x0000001508097219 */ /* 0x002fe20000001209 */
[----:B0-----:R-:W-:Y:S01]  /*0d80*/  VIADD R10, R18, 0xffffffff ;  /* 0xffffffff120a7836 */ /* 0x001fe20000000000 */
[----:B------:R-:W-:Y:S01]  /*0d90*/  SHF.L.U32 R7, R23, R22, RZ ;  /* 0x0000001617077219 */ /* 0x000fe200000006ff */
[----:B------:R-:W-:Y:S01]  /*0da0*/  IMAD.MOV.U32 R14, RZ, RZ, 0x1 ;  /* 0x00000001ff0e7424 */ /* 0x000fe200078e00ff */
[----:B------:R-:W-:Y:S01]  /*0db0*/  LOP3.LUT R8, R16, R13, RZ, 0xc0, !PT ;  /* 0x0000000d10087212 */ /* 0x000fe200078ec0ff */
[----:B------:R-:W-:Y:S01]  /*0dc0*/  IMAD.MOV R11, RZ, RZ, -R9 ;  /* 0x000000ffff0b7224 */ /* 0x000fe200078e0a09 */
[----:B------:R-:W-:Y:S02]  /*0dd0*/  SEL R12, R12, R29, !P2 ;  /* 0x0000001d0c0c7207 */ /* 0x000fe40005000000 */
[----:B------:R-:W-:Y:S01]  /*0de0*/  LOP3.LUT R10, R19, R10, RZ, 0xc0, !PT ;  /* 0x0000000a130a7212 */ /* 0x000fe200078ec0ff */
[----:B------:R-:W-:Y:S02]  /*0df0*/  IMAD R9, R7, R9, R8 ;  /* 0x0000000907097224 */ /* 0x000fe400078e0208 */
[----:B--2---:R-:W-:-:S02]  /*0e00*/  IMAD R7, R11, R24, R20 ;  /* 0x000000180b077224 */ /* 0x004fc400078e0214 */
[----:B---3--:R-:W-:Y:S02]  /*0e10*/  IMAD R12, R9, R25, R12 ;  /* 0x00000019090c7224 */ /* 0x008fe400078e020c */
[----:B------:R-:W-:-:S05]  /*0e20*/  IMAD R7, R7, R18, R10 ;  /* 0x0000001207077224 */ /* 0x000fca00078e020a */
[----:B------:R-:W-:Y:S02]  /*0e30*/  SEL R11, R7, R12, !P2 ;  /* 0x0000000c070b7207 */ /* 0x000fe40005000000 */
[----:B------:R-:W-:Y:S01]  /*0e40*/  SEL R10, R12, R7, !P2 ;  /* 0x000000070c0a7207 */ /* 0x000fe20005000000 */
[----:B------:R-:W-:-:S07]  /*0e50*/  IMAD.MOV.U32 R7, RZ, RZ, R28 ;  /* 0x000000ffff077224 */ /* 0x000fce00078e001c */
.L_x_8:
[----:B------:R-:W-:-:S08]  /*0e60*/  NOP ;  /* 0x0000000000007918 */ /* 0x000fd00000000000 */
[----:B------:R-:W0:Y:S02]  /*0e70*/  USETMAXREG.TRY_ALLOC.CTAPOOL UP0, 0xe8 ;  /* 0x000000e8000079c8 */ /* 0x000e240008000600 */
[----:B0-----:R-:W-:-:S13]  /*0e80*/  PLOP3.LUT P0, PT, PT, PT, UP0, 0x80, 0x0 ;  /* 0x000000000000781c */ /* 0x001fda0003f0f008 */
[----:B------:R-:W-:Y:S05]  /*0e90*/  @!P0 BRA `(.L_x_8) ;  /* 0xfffffffc00f08947 */ /* 0x000fea000383ffff */
[----:B------:R-:W-:Y:S01]  /*0ea0*/  ULDC.64 UR4, c[0x0][0x598] ;  /* 0x0001660000047ab9 */ /* 0x000fe20000000a00 */
[----:B------:R-:W-:Y:S01]  /*0eb0*/  ULDC.64 UR20, c[0x0][0x208] ;  /* 0x0000820000147ab9 */ /* 0x000fe20000000a00 */
[----:B------:R-:W-:-:S04]  /*0ec0*/  ISETP.NE.U32.AND P0, PT, RZ, UR4, PT ;  /* 0x00000004ff007c0c */ /* 0x000fc8000bf05070 */
[----:B------:R-:W-:-:S13]  /*0ed0*/  ISETP.NE.AND.EX P0, PT, RZ, UR5, PT, P0 ;  /* 0x00000005ff007c0c */ /* 0x000fda000bf05300 */
[----:B------:R-:W-:Y:S05]  /*0ee0*/  @!P0 BRA `(.L_x_11) ;  /* 0x00000000001c8947 */ /* 0x000fea0003800000 */
[----:B------:R-:W0:Y:S02]  /*0ef0*/  LDC.64 R8, c[0x0][0x598] ;  /* 0x00016600ff087b82 */ /* 0x000e240000000a00 */
[----:B0-----:R-:W2:Y:S02]  /*0f00*/  LDG.E.64 R8, desc[UR20][R8.64] ;  /* 0x0000001408087981 */ /* 0x001ea4000c1e1b00 */
[----:B--2---:R-:W-:-:S04]  /*0f10*/  ISETP.NE.U32.AND P0, PT, R8, RZ, PT ;  /* 0x000000ff0800720c */ /* 0x004fc80003f05070 */
[----:B------:R-:W-:-:S13]  /*0f20*/  ISETP.NE.AND.EX P0, PT, R9, RZ, PT, P0 ;  /* 0x000000ff0900720c */ /* 0x000fda0003f05300 */
[----:B------:R-:W-:Y:S05]  /*0f30*/  @!P0 BRA `(.L_x_11) ;  /* 0x0000000000088947 */ /* 0x000fea0003800000 */
[----:B------:R0:W5:Y:S01]  /*0f40*/  LD.E R8, desc[UR20][R8.64] ;  /* 0x0000001408087980 */ /* 0x000162000c101900 */
[----:B------:R-:W-:Y:S05]  /*0f50*/  BRA `(.L_x_12) ;  /* 0x0000000000207947 */ /* 0x000fea0003800000 */
.L_x_11:
[----:B------:R-:W-:Y:S02]  /*0f60*/  ULDC.64 UR4, c[0x0][0x588] ;  /* 0x0001620000047ab9 */ /* 0x000fe40000000a00 */
[----:B------:R-:W-:-:S04]  /*0f70*/  ISETP.NE.U32.AND P0, PT, RZ, UR4, PT ;  /* 0x00000004ff007c0c */ /* 0x000fc8000bf05070 */
[----:B------:R-:W-:-:S13]  /*0f80*/  ISETP.NE.AND.EX P0, PT, RZ, UR5, PT, P0 ;  /* 0x00000005ff007c0c */ /* 0x000fda000bf05300 */
[----:B------:R-:W-:Y:S05]  /*0f90*/  @!P0 BRA `(.L_x_13) ;  /* 0x00000000000c8947 */ /* 0x000fea0003800000 */
[----:B------:R-:W0:Y:S02]  /*0fa0*/  LDC.64 R8, c[0x0][0x588] ;  /* 0x00016200ff087b82 */ /* 0x000e240000000a00 */
[----:B0-----:R1:W5:Y:S01]  /*0fb0*/  LDG.E R8, desc[UR20][R8.64] ;  /* 0x0000001408087981 */ /* 0x001362000c1e1900 */
[----:B------:R-:W-:Y:S05]  /*0fc0*/  BRA `(.L_x_12) ;  /* 0x0000000000047947 */ /* 0x000fea0003800000 */
.L_x_13:
[----:B------:R-:W2:Y:S02]  /*0fd0*/  LDC R8, c[0x0][0x580] ;  /* 0x00016000ff087b82 */ /* 0x000ea40000000800 */
.L_x_12:
[----:B------:R-:W-:Y:S02]  /*0fe0*/  ULDC.64 UR4, c[0x0][0x5a0] ;  /* 0x0001680000047ab9 */ /* 0x000fe40000000a00 */
[----:B------:R-:W-:-:S04]  /*0ff0*/  ISETP.NE.U32.AND P0, PT, RZ, UR4, PT ;  /* 0x00000004ff007c0c */ /* 0x000fc8000bf05070 */
[----:B------:R-:W-:-:S13]  /*1000*/  ISETP.NE.AND.EX P0, PT, RZ, UR5, PT, P0 ;  /* 0x00000005ff007c0c */ /* 0x000fda000bf05300 */
[----:B------:R-:W-:Y:S05]  /*1010*/  @!P0 BRA `(.L_x_14) ;  /* 0x00000000001c8947 */ /* 0x000fea0003800000 */
[----:B------:R-:W3:Y:S02]  /*1020*/  LDC.64 R12, c[0x0][0x5a0] ;  /* 0x00016800ff0c7b82 */ /* 0x000ee40000000a00 */
[----:B---3--:R-:W3:Y:S02]  /*1030*/  LDG.E.64 R12, desc[UR20][R12.64] ;  /* 0x000000140c0c7981 */ /* 0x008ee4000c1e1b00 */
[----:B---3--:R-:W-:-:S04]  /*1040*/  ISETP.NE.U32.AND P0, PT, R12, RZ, PT ;  /* 0x000000ff0c00720c */ /* 0x008fc80003f05070 */
[----:B------:R-:W-:-:S13]  /*1050*/  ISETP.NE.AND.EX P0, PT, R13, RZ, PT, P0 ;  /* 0x000000ff0d00720c */ /* 0x000fda0003f05300 */
[----:B------:R-:W-:Y:S05]  /*1060*/  @!P0 BRA `(.L_x_14) ;  /* 0x0000000000088947 */ /* 0x000fea0003800000 */
[----:B01----:R0:W5:Y:S01]  /*1070*/  LD.E R9, desc[UR20][R12.64] ;  /* 0x000000140c097980 */ /* 0x003162000c101900 */
[----:B------:R-:W-:Y:S05]  /*1080*/  BRA `(.L_x_15) ;  /* 0x0000000000207947 */ /* 0x000fea0003800000 */
.L_x_14:
[----:B------:R-:W-:Y:S02]  /*1090*/  ULDC.64 UR4, c[0x0][0x590] ;  /* 0x0001640000047ab9 */ /* 0x000fe40000000a00 */
[----:B------:R-:W-:-:S04]  /*10a0*/  ISETP.NE.U32.AND P0, PT, RZ, UR4, PT ;  /* 0x00000004ff007c0c */ /* 0x000fc8000bf05070 */
[----:B------:R-:W-:-:S13]  /*10b0*/  ISETP.NE.AND.EX P0, PT, RZ, UR5, PT, P0 ;  /* 0x00000005ff007c0c */ /* 0x000fda000bf05300 */
[----:B------:R-:W-:Y:S05]  /*10c0*/  @!P0 BRA `(.L_x_16) ;  /* 0x00000000000c8947 */ /* 0x000fea0003800000 */
[----:B------:R-:W0:Y:S02]  /*10d0*/  LDC.64 R12, c[0x0][0x590] ;  /* 0x00016400ff0c7b82 */ /* 0x000e240000000a00 */
[----:B01----:R1:W5:Y:S01]  /*10e0*/  LDG.E R9, desc[UR20][R12.64] ;  /* 0x000000140c097981 */ /* 0x003362000c1e1900 */
[----:B------:R-:W-:Y:S05]  /*10f0*/  BRA `(.L_x_15) ;  /* 0x0000000000047947 */ /* 0x000fea0003800000 */
.L_x_16:
[----:B01----:R-:W3:Y:S02]  /*1100*/  LDC R9, c[0x0][0x584] ;  /* 0x00016100ff097b82 */ /* 0x003ee40000000800 */
.L_x_15:
[----:B------:R-:W-:-:S13]  /*1110*/  LOP3.LUT P0, RZ, R14, 0xff, RZ, 0xc0, !PT ;  /* 0x000000ff0eff7812 */ /* 0x000fda000780c0ff */
[----:B------:R-:W-:Y:S05]  /*1120*/  @!P0 EXIT ;  /* 0x000000000000894d */ /* 0x000fea0003800000 */
[----:B------:R-:W-:Y:S01]  /*1130*/  ULDC UR4, c[0x0][0x28c] ;  /* 0x0000a30000047ab9 */ /* 0x000fe20000000800 */
[----:B------:R-:W-:Y:S01]  /*1140*/  LOP3.LUT R142, R4, 0x1, RZ, 0xfc, !PT ;  /* 0x00000001048e7812 */ /* 0x000fe200078efcff */
[----:B------:R-:W-:-:S04]  /*1150*/  UIADD3 UR4, UR4, 0xff, URZ ;  /* 0x000000ff04047890 */ /* 0x000fc8000fffe03f */
[----:B------:R-:W-:-:S04]  /*1160*/  USHF.R.S32.HI UR5, URZ, 0x1f, UR4 ;  /* 0x0000001f3f057899 */ /* 0x000fc80008011404 */
[----:B------:R-:W-:-:S03]  /*1170*/  ULEA.HI UR5, UR5, UR4, URZ, 0x8 ;  /* 0x0000000405057291 */ /* 0x000fc6000f8f403f */
[----:B------:R-:W-:Y:S01]  /*1180*/  UMOV UR4, URZ ;  /* 0x0000003f00047c82 */ /* 0x000fe20008000000 */
[----:B------:R-:W-:-:S03]  /*1190*/  USHF.R.S32.HI UR9, URZ, 0x8, UR5 ;  /* 0x000000083f097899 */ /* 0x000fc60008011405 */
[----:B------:R-:W-:-:S09]  /*11a0*/  UMOV UR5, URZ ;  /* 0x0000003f00057c82 */ /* 0x000fd20008000000 */
.L_x_171:
[----:B01----:R-:W-:Y:S01]  /*11b0*/  LOP3.LUT R12, R0, 0x80, RZ, 0xc0, !PT ;  /* 0x00000080000c7812 */ /* 0x003fe200078ec0ff */
[----:B------:R-:W0:Y:S01]  /*11c0*/  S2UR UR13, SR_CgaCtaId ;  /* 0x00000000000d79c3 */ /* 0x000e220000008800 */
[----:B------:R-:W-:Y:S01]  /*11d0*/  UMOV UR12, 0x400 ;  /* 0x00000400000c7882 */ /* 0x000fe20000000000 */
[----:B------:R-:W-:Y:S01]  /*11e0*/  UMOV UR6, URZ ;  /* 0x0000003f00067c82 */ /* 0x000fe20008000000 */
[----:B------:R-:W-:Y:S01]  /*11f0*/  SHF.R.U32.HI R12, RZ, 0x7, R12 ;  /* 0x00000007ff0c7819 */ /* 0x000fe2000001160c */
[----:B------:R-:W-:Y:S01]  /*1200*/  UMOV UR7, URZ ;  /* 0x0000003f00077c82 */ /* 0x000fe20008000000 */
[----:B------:R-:W-:Y:S02]  /*1210*/  CS2R R16, SRZ ;  /* 0x0000000000107805 */ /* 0x000fe4000001ff00 */
[----:B------:R-:W-:Y:S02]  /*1220*/  CS2R R14, SRZ ;  /* 0x00000000000e7805 */ /* 0x000fe4000001ff00 */
[----:B------:R-:W-:Y:S01]  /*1230*/  CS2R R18, SRZ ;  /* 0x0000000000127805 */ /* 0x000fe2000001ff00 */
[----:B------:R-:W1:Y:S01]  /*1240*/  LDC R13, c[0x0][0x28c] ;  /* 0x0000a300ff0d7b82 */ /* 0x000e620000000800 */
[----:B------:R-:W4:Y:S01]  /*1250*/  SHFL.IDX PT, R12, R12, RZ, 0x1f ;  /* 0x00001fff0c0c7589 */ /* 0x000f2200000e0000 */
[----:B------:R-:W-:-:S02]  /*1260*/  CS2R R20, SRZ ;  /* 0x0000000000147805 */ /* 0x000fc4000001ff00 */
[----:B------:R-:W-:Y:S02]  /*1270*/  CS2R R22, SRZ ;  /* 0x0000000000167805 */ /* 0x000fe4000001ff00 */
[----:B------:R-:W-:Y:S02]  /*1280*/  CS2R R88, SRZ ;  /* 0x0000000000587805 */ /* 0x000fe4000001ff00 */
[----:B------:R-:W-:Y:S02]  /*1290*/  CS2R R90, SRZ ;  /* 0x00000000005a7805 */ /* 0x000fe4000001ff00 */
[----:B------:R-:W-:Y:S02]  /*12a0*/  CS2R R94, SRZ ;  /* 0x00000000005e7805 */ /* 0x000fe4000001ff00 */
[----:B------:R-:W-:Y:S02]  /*12b0*/  CS2R R92, SRZ ;  /* 0x00000000005c7805 */ /* 0x000fe4000001ff00 */
        /* <DEDUP_REMOVED lines=16> */
[----:B-1----:R-:W-:Y:S02]  /*13c0*/  ISETP.GE.AND P0, PT, R13, 0x1, PT ;  /* 0x000000010d00780c */ /* 0x002fe40003f06270 */
[----:B------:R-:W-:Y:S02]  /*13d0*/  CS2R R128, SRZ ;  /* 0x0000000000807805 */ /* 0x000fe4000001ff00 */
[----:B----4-:R-:W-:-:S02]  /*13e0*/  R2UR UR8, R12 ;  /* 0x000000000c0872ca */ /* 0x010fc400000e0000 */
[----:B------:R-:W-:Y:S02]  /*13f0*/  CS2R R130, SRZ ;  /* 0x0000000000827805 */ /* 0x000fe4000001ff00 */
[----:B------:R-:W-:Y:S02]  /*1400*/  CS2R R132, SRZ ;  /* 0x0000000000847805 */ /* 0x000fe4000001ff00 */
[----:B------:R-:W-:Y:S02]  /*1410*/  CS2R R134, SRZ ;  /* 0x0000000000867805 */ /* 0x000fe4000001ff00 */
[----:B------:R-:W-:Y:S02]  /*1420*/  CS2R R136, SRZ ;  /* 0x0000000000887805 */ /* 0x000fe4000001ff00 */
[----:B------:R-:W-:Y:S01]  /*1430*/  CS2R R138, SRZ ;  /* 0x00000000008a7805 */ /* 0x000fe2000001ff00 */
[----:B------:R-:W-:Y:S01]  /*1440*/  IMAD.MOV.U32 R141, RZ, RZ, RZ ;  /* 0x000000ffff8d7224 */ /* 0x000fe200078e00ff */
[----:B------:R-:W-:Y:S01]  /*1450*/  CS2R R24, SRZ ;  /* 0x0000000000187805 */ /* 0x000fe2000001ff00 */
[----:B------:R-:W-:Y:S01]  /*1460*/  IMAD.MOV.U32 R143, RZ, RZ, RZ ;  /* 0x000000ffff8f7224 */ /* 0x000fe200078e00ff */
[----:B---3--:R-:W-:Y:S01]  /*1470*/  CS2R R26, SRZ ;  /* 0x00000000001a7805 */ /* 0x008fe2000001ff00 */
[----:B------:R-:W-:Y:S01]  /*1480*/  IMAD.U32 R144, RZ, RZ, UR4 ;  /* 0x00000004ff907e24 */ /* 0x000fe2000f8e00ff */
[----:B------:R-:W-:-:S02]  /*1490*/  CS2R R28, SRZ ;  /* 0x00000000001c7805 */ /* 0x000fc4000001ff00 */
[----:B------:R-:W-:Y:S01]  /*14a0*/  CS2R R30, SRZ ;  /* 0x00000000001e7805 */ /* 0x000fe2000001ff00 */
[----:B------:R-:W-:Y:S01]  /*14b0*/  ULEA.HI UR10, UR8, UR8, URZ, 0x1 ;  /* 0x00000008080a7291 */ /* 0x000fe2000f8f083f */
[----:B------:R-:W-:Y:S02]  /*14c0*/  CS2R R32, SRZ ;  /* 0x0000000000207805 */ /* 0x000fe4000001ff00 */
[----:B------:R-:W-:Y:S02]  /*14d0*/  CS2R R34, SRZ ;  /* 0x0000000000227805 */ /* 0x000fe4000001ff00 */
[----:B------:R-:W-:Y:S01]  /*14e0*/  CS2R R36, SRZ ;  /* 0x0000000000247805 */ /* 0x000fe2000001ff00 */
[----:B------:R-:W-:Y:S01]  /*14f0*/  ULOP3.LUT UR11, UR10, 0x7fffe, URZ, 0xc0, !UPT ;  /* 0x0007fffe0a0b7892 */ /* 0x000fe2000f8ec03f */
[----:B------:R-:W-:Y:S01]  /*1500*/  CS2R R38, SRZ ;  /* 0x0000000000267805 */ /* 0x000fe2000001ff00 */
[----:B0-----:R-:W-:Y:S01]  /*1510*/  ULEA UR10, UR13, UR12, 0x18 ;  /* 0x0000000c0d0a7291 */ /* 0x001fe2000f8ec03f */
[----:B------:R-:W-:Y:S01]  /*1520*/  CS2R R40, SRZ ;  /* 0x0000000000287805 */ /* 0x000fe2000001ff00 */
[----:B------:R-:W-:Y:S01]  /*1530*/  UIADD3 UR11, UR8, -UR11, URZ ;  /* 0x8000000b080b7290 */ /* 0x000fe2000fffe03f */
[----:B------:R-:W-:Y:S01]  /*1540*/  CS2R R42, SRZ ;  /* 0x00000000002a7805 */ /* 0x000fe2000001ff00 */
[----:B------:R-:W-:Y:S01]  /*1550*/  UMOV UR12, UR5 ;  /* 0x00000005000c7c82 */ /* 0x000fe20008000000 */
[----:B------:R-:W-:Y:S01]  /*1560*/  UMOV UR8, URZ ;  /* 0x0000003f00087c82 */ /* 0x000fe20008000000 */
[----:B------:R-:W-:Y:S01]  /*1570*/  ULEA UR11, UR11, UR10, 0xd ;  /* 0x0000000a0b0b7291 */ /* 0x000fe2000f8e683f */
[----:B------:R-:W-:-:S02]  /*1580*/  CS2R R44, SRZ ;  /* 0x00000000002c7805 */ /* 0x000fc4000001ff00 */
[----:B------:R-:W-:Y:S02]  /*1590*/  CS2R R46, SRZ ;  /* 0x00000000002e7805 */ /* 0x000fe4000001ff00 */
[----:B------:R-:W-:Y:S01]  /*15a0*/  CS2R R48, SRZ ;  /* 0x0000000000307805 */ /* 0x000fe2000001ff00 */
[----:B------:R-:W-:Y:S01]  /*15b0*/  UIADD3 UR11, UR11, 0x100, URZ ;  /* 0x000001000b0b7890 */ /* 0x000fe2000fffe03f */
[----:B------:R-:W-:Y:S02]  /*15c0*/  CS2R R50, SRZ ;  /* 0x0000000000327805 */ /* 0x000fe4000001ff00 */
[----:B------:R-:W-:Y:S02]  /*15d0*/  CS2R R52, SRZ ;  /* 0x0000000000347805 */ /* 0x000fe4000001ff00 */
[----:B------:R-:W-:Y:S01]  /*15e0*/  CS2R R54, SRZ ;  /* 0x0000000000367805 */ /* 0x000fe2000001ff00 */
[----:B------:R-:W-:Y:S01]  /*15f0*/  USHF.R.U32.HI UR11, URZ, 0x4, UR11 ;  /* 0x000000043f0b7899 */ /* 0x000fe2000801160b */
[----:B------:R-:W-:-:S02]  /*1600*/  CS2R R56, SRZ ;  /* 0x0000000000387805 */ /* 0x000fc4000001ff00 */
[----:B------:R-:W-:Y:S02]  /*1610*/  CS2R R58, SRZ ;  /* 0x00000000003a7805 */ /* 0x000fe4000001ff00 */
[----:B------:R-:W-:Y:S01]  /*1620*/  CS2R R60, SRZ ;  /* 0x00000000003c7805 */ /* 0x000fe2000001ff00 */
[----:B------:R-:W-:Y:S01]  /*1630*/  ULOP3.LUT UR11, UR11, 0x3fff, URZ, 0xc0, !UPT ;  /* 0x00003fff0b0b7892 */ /* 0x000fe2000f8ec03f */
        /* <DEDUP_REMOVED lines=12> */
[----:B------:R-:W-:Y:S01]  /*1700*/  CS2R R86, SRZ ;  /* 0x0000000000567805 */ /* 0x000fe2000001ff00 */
[----:B------:R-:W-:Y:S06]  /*1710*/  @!P0 BRA `(.L_x_17) ;  /* 0x0000000800b08947 */ /* 0x000fec0003800000 */
[----:B------:R-:W-:-:S13]  /*1720*/  ISETP.NE.AND P1, PT, R142, 0x3, PT ;  /* 0x000000038e00780c */ /* 0x000fda0003f25270 */
[----:B------:R-:W-:Y:S05]  /*1730*/  @!P1 BRA `(.L_x_18) ;  /* 0x0000000000049947 */ /* 0x000fea0003800000 */
[----:B------:R-:W-:Y:S01]  /*1740*/  BPT.TRAP 0x1 ;  /* 0x000000040000795c */ /* 0x000fe20000300000 */
.L_x_18:
[----:B------:R-:W-:Y:S01]  /*1750*/  ULEA UR6, UR5, UR10, 0x3 ;  /* 0x0000000a05067291 */ /* 0x000fe2000f8e183f */
[----:B------:R-:W-:-:S05]  /*1760*/  IMAD.U32 R12, RZ, RZ, UR4 ;  /* 0x00000004ff0c7e24 */ /* 0x000fca000f8e00ff */
[----:B------:R-:W-:-:S04]  /*1770*/  SHF.L.U32 R12, R12, 0x1f, RZ ;  /* 0x0000001f0c0c7819 */ /* 0x000fc800000006ff */
[----:B------:R0:W1:Y:S01]  /*1780*/  SYNCS.PHASECHK.TRANS64.TRYWAIT P0, [UR6], R12 ;  /* 0x0000000cff0075a7 */ /* 0x0000620008000146 */
[----:B------:R-:W-:Y:S05]  /*1790*/  @!P1 BRA `(.L_x_19) ;  /* 0x0000000000049947 */ /* 0x000fea0003800000 */
[----:B------:R-:W-:Y:S01]  /*17a0*/  BPT.TRAP 0x1 ;  /* 0x000000040000795c */ /* 0x000fe20000300000 */
.L_x_19:
[----:B-1----:R-:W-:Y:S05]  /*17b0*/  @P0 BRA `(.L_x_20) ;  /* 0x0000000000080947 */ /* 0x002fea0003800000 */
[----:B------:R-:W1:Y:S02]  /*17c0*/  SYNCS.PHASECHK.TRANS64.TRYWAIT P0, [UR6], R12 ;  /* 0x0000000cff0075a7 */ /* 0x000e640008000146 */
[----:B-1----:R-:W-:Y:S05]  /*17d0*/  @!P0 BRA `(.L_x_21) ;  /* 0x0000008000008947 */ /* 0x002fea0003800000 */
.L_x_20:
[----:B------:R-:W-:Y:S01]  /*17e0*/  UIADD3 UR6, UR10, 0x18100, URZ ;  /* 0x000181000a067890 */ /* 0x000fe2000fffe03f */
[----:B------:R-:W-:Y:S01]  /*17f0*/  WARPGROUP.ARRIVE ;  /* 0x00000000000079c5 */ /* 0x000fe20000000000 */
[----:B------:R-:W-:Y:S01]  /*1800*/  ULOP3.LUT UR8, UR11, 0x10000, URZ, 0xfc, !UPT ;  /* 0x000100000b087892 */ /* 0x000fe2000f8efc3f */
[----:B------:R-:W-:Y:S01]  /*1810*/  CS2R R16, SRZ ;  /* 0x0000000000107805 */ /* 0x000fe2000001ff00 */
[----:B------:R-:W-:Y:S01]  /*1820*/  USHF.R.U32.HI UR6, URZ, 0x4, UR6 ;  /* 0x000000043f067899 */ /* 0x000fe20008011606 */
[----:B------:R-:W-:Y:S01]  /*1830*/  CS2R R14, SRZ ;  /* 0x00000000000e7805 */ /* 0x000fe2000001ff00 */
[----:B------:R-:W-:Y:S01]  /*1840*/  UMOV UR13, 0x40000040 ;  /* 0x40000040000d7882 */ /* 0x000fe20000000000 */
[----:B------:R-:W-:Y:S01]  /*1850*/  UMOV UR15, 0x40000040 ;  /* 0x40000040000f7882 */ /* 0x000fe20000000000 */
[----:B------:R-:W-:Y:S01]  /*1860*/  ULOP3.LUT UR6, UR6, 0x3fff, URZ, 0xc0, !UPT ;  /* 0x00003fff06067892 */ /* 0x000fe2000f8ec03f */
[----:B------:R-:W-:Y:S02]  /*1870*/  CS2R R18, SRZ ;  /* 0x0000000000127805 */ /* 0x000fe4000001ff00 */
[----:B------:R-:W-:-:S02]  /*1880*/  CS2R R20, SRZ ;  /* 0x0000000000147805 */ /* 0x000fc4000001ff00 */
[----:B------:R-:W-:Y:S01]  /*1890*/  CS2R R22, SRZ ;  /* 0x0000000000167805 */ /* 0x000fe2000001ff00 */
[----:B------:R-:W-:Y:S01]  /*18a0*/  ULOP3.LUT UR7, UR6, 0x10000, URZ, 0xfc, !UPT ;  /* 0x0001000006077892 */ /* 0x000fe2000f8efc3f */
[----:B------:R-:W-:Y:S01]  /*18b0*/  CS2R R88, SRZ ;  /* 0x0000000000587805 */ /* 0x000fe2000001ff00 */
[----:B------:R-:W-:Y:S01]  /*18c0*/  ULEA UR6, UR5, UR8, 0xb ;  /* 0x0000000805067291 */ /* 0x000fe2000f8e583f */
[----:B------:R-:W-:Y:S01]  /*18d0*/  CS2R R90, SRZ ;  /* 0x00000000005a7805 */ /* 0x000fe2000001ff00 */
[----:B------:R-:W-:Y:S01]  /*18e0*/  ULEA UR7, UR5, UR7, 0xb ;  /* 0x0000000705077291 */ /* 0x000fe2000f8e583f */
[----:B------:R-:W-:Y:S02]  /*18f0*/  CS2R R94, SRZ ;  /* 0x00000000005e7805 */ /* 0x000fe4000001ff00 */
[----:B------:R-:W-:Y:S02]  /*1900*/  CS2R R92, SRZ ;  /* 0x00000000005c7805 */ /* 0x000fe4000001ff00 */
[----:B------:R-:W-:-:S02]  /*1910*/  CS2R R96, SRZ ;  /* 0x0000000000607805 */ /* 0x000fc4000001ff00 */
[----:B------:R-:W-:Y:S01]  /*1920*/  CS2R R98, SRZ ;  /* 0x0000000000627805 */ /* 0x000fe2000001ff00 */
[----:B------:R-:W-:Y:S01]  /*1930*/  UMOV UR12, UR6 ;  /* 0x00000006000c7c82 */ /* 0x000fe20008000000 */
[----:B------:R-:W-:Y:S01]  /*1940*/  CS2R R100, SRZ ;  /* 0x0000000000647805 */ /* 0x000fe2000001ff00 */
[----:B------:R-:W-:Y:S01]  /*1950*/  UMOV UR14, UR7 ;  /* 0x00000007000e7c82 */ /* 0x000fe20008000000 */
[----:B------:R-:W-:Y:S01]  /*1960*/  CS2R R102, SRZ ;  /* 0x0000000000667805 */ /* 0x000fe2000001ff00 */
[----:B------:R-:W-:Y:S01]  /*1970*/  QGMMA.64x128x32.F32.E4M3.E4M3 R24, gdesc[UR12], RZ, !UPT ;  /* 0x01e000000c1879f3 */ /* 0x000fe2000c7008ff */
[----:B------:R-:W-:Y:S01]  /*1980*/  UIADD3 UR12, UR6, 0x2, URZ ;  /* 0x00000002060c7890 */ /* 0x000fe2000fffe03f */
[----:B------:R-:W-:Y:S01]  /*1990*/  CS2R R104, SRZ ;  /* 0x0000000000687805 */ /* 0x000fe2000001ff00 */
[----:B------:R-:W-:Y:S01]  /*19a0*/  UIADD3 UR14, UR7, 0x2, URZ ;  /* 0x00000002070e7890 */ /* 0x000fe2000fffe03f */
[----:B------:R-:W-:Y:S01]  /*19b0*/  CS2R R106, SRZ ;  /* 0x00000000006a7805 */ /* 0x000fe2000001ff00 */
[----:B------:R-:W-:Y:S01]  /*19c0*/  UMOV UR13, 0x40000040 ;  /* 0x40000040000d7882 */ /* 0x000fe20000000000 */
[----:B------:R-:W-:Y:S01]  /*19d0*/  UMOV UR15, 0x40000040 ;  /* 0x40000040000f7882 */ /* 0x000fe20000000000 */
        /* <DEDUP_REMOVED lines=16> */
[----:B------:R-:W-:Y:S02]  /*1ae0*/  IMAD.MOV.U32 R141, RZ, RZ, RZ ;  /* 0x000000ffff8d7224 */ /* 0x000fe400078e00ff */
[----:B------:R-:W-:Y:S01]  /*1af0*/  IMAD.MOV.U32 R143, RZ, RZ, RZ ;  /* 0x000000ffff8f7224 */ /* 0x000fe200078e00ff */
[----:B------:R-:W-:Y:S01]  /*1b00*/  QGMMA.64x128x32.F32.E4M3.E4M3 R24, gdesc[UR12], R24 ;  /* 0x01e000000c1879f3 */ /* 0x000fe20008700818 */
[----:B------:R-:W-:Y:S02]  /*1b10*/  UIADD3 UR12, UR6, 0x4, URZ ;  /* 0x00000004060c7890 */ /* 0x000fe4000fffe03f */
[----:B------:R-:W-:Y:S01]  /*1b20*/  UIADD3 UR14, UR7, 0x4, URZ ;  /* 0x00000004070e7890 */ /* 0x000fe2000fffe03f */
[----:B------:R-:W-:Y:S01]  /*1b30*/  UMOV UR13, 0x40000040 ;  /* 0x40000040000d7882 */ /* 0x000fe20000000000 */
[----:B------:R-:W-:-:S07]  /*1b40*/  UMOV UR15, 0x40000040 ;  /* 0x40000040000f7882 */ /* 0x000fce0000000000 */
        /* <DEDUP_REMOVED lines=23> */
[----:B------:R-:W-:Y:S01]  /*1cc0*/  ULDC UR7, c[0x0][0x50c] ;  /* 0x0001430000077ab9 */ /* 0x000fe20000000800 */
[----:B------:R-:W-:Y:S01]  /*1cd0*/  UMOV UR13, 0x40000040 ;  /* 0x40000040000d7882 */ /* 0x000fe20000000000 */
[----:B------:R-:W-:Y:S01]  /*1ce0*/  UISETP.NE.AND UP0, UPT, UR7, 0x8, UPT ;  /* 0x000000080700788c */ /* 0x000fe2000bf05270 */
[----:B------:R-:W-:Y:S01]  /*1cf0*/  UMOV UR15, 0x40000040 ;  /* 0x40000040000f7882 */ /* 0x000fe20000000000 */
[----:B------:R-:W-:Y:S02]  /*1d00*/  UMOV UR6, 0x8 ;  /* 0x0000000800067882 */ /* 0x000fe40000000000 */
[----:B------:R-:W-:-:S06]  /*1d10*/  USEL UR7, URZ, 0x1, UP0 ;  /* 0x000000013f077887 */ /* 0x000fcc0008000000 */
[----:B------:R-:W-:Y:S01]  /*1d20*/  ISETP.NE.AND P0, PT, RZ, UR7, PT ;  /* 0x00000007ff007c0c */ /* 0x000fe2000bf05270 */
[----:B------:R-:W-:-:S12]  /*1d30*/  QGMMA.64x128x32.F32.E4M3.E4M3 R24, gdesc[UR12], R24, gsb0 ;  /* 0x01e000000c1879f3 */ /* 0x000fd80008000818 */
[----:B------:R-:W-:Y:S05]  /*1d40*/  @!P0 BRA `(.L_x_22) ;  /* 0x0000000400088947 */ /* 0x000fea0003800000 */
[----:B------:R-:W-:Y:S02]  /*1d50*/  WARPGROUP.DEPBAR.LE gsb0, 0x0 ;  /* 0x00008000000079c5 */ /* 0x000fe40000010000 */
[----:B------:R-:W-:-:S01]  /*1d60*/  FADD R143, RZ, R24 ;  /* 0x00000018ff8f7221 */ /* 0x000fc20000000000 */
[----:B------:R-:W-:Y:S01]  /*1d70*/  FADD R138, RZ, R25 ;  /* 0x00000019ff8a7221 */ /* 0x000fe20000000000 */
        /* <DEDUP_REMOVED lines=62> */
[----:B------:R-:W-:-:S06]  /*2160*/  UMOV UR6, URZ ;  /* 0x0000003f00067c82 */ /* 0x000fcc0008000000 */
.L_x_22:
[----:B------:R-:W-:-:S04]  /*2170*/  UIADD3 UR12, UR5, 0x1, URZ ;  /* 0x00000001050c7890 */ /* 0x000fc8000fffe03f */
[----:B------:R-:W-:-:S04]  /*2180*/  UISETP.NE.AND UP0, UPT, UR12, 0x3, UPT ;  /* 0x000000030c00788c */ /* 0x000fc8000bf05270 */
[----:B------:R-:W-:Y:S02]  /*2190*/  USEL UR8, URZ, 0x1, UP0 ;  /* 0x000000013f087887 */ /* 0x000fe40008000000 */
[----:B------:R-:W-:Y:S02]  /*21a0*/  USEL UR12, UR12, URZ, UP0 ;  /* 0x0000003f0c0c7287 */ /* 0x000fe40008000000 */
[----:B------:R-:W-:-:S06]  /*21b0*/  ULOP3.LUT UR8, UR4, UR8, URZ, 0x3c, !UPT ;  /* 0x0000000804087292 */ /* 0x000fcc000f8e3c3f */
[----:B------:R-:W-:Y:S01]  /*21c0*/  IMAD.U32 R144, RZ, RZ, UR8 ;  /* 0x00000008ff907e24 */ /* 0x000fe2000f8e00ff */
[----:B------:R-:W-:-:S06]  /*21d0*/  UMOV UR8, 0x1 ;  /* 0x0000000100087882 */ /* 0x000fcc0000000000 */
.L_x_17:
[----:B------:R-:W-:-:S04]  /*21e0*/  UISETP.LT.AND UP0, UPT, UR9, 0x1, UPT ;  /* 0x000000010900788c */ /* 0x000fc8000bf01270 */
[----:B------:R-:W-:-:S04]  /*21f0*/  USEL UR13, UR9, 0x1, UP0 ;  /* 0x00000001090d7887 */ /* 0x000fc80008000000 */
[----:B------:R-:W-:-:S04]  /*2200*/  UIADD3 UR13, UR9, -UR13, URZ ;  /* 0x8000000d090d7290 */ /* 0x000fc8000fffe03f */
[----:B------:R-:W-:-:S06]  /*2210*/  UISETP.GE.AND UP0, UPT, UR13, 0x1, UPT ;  /* 0x000000010d00788c */ /* 0x000fcc000bf06270 */
[----:B------:R-:W-:-:S13]  /*2220*/  PLOP3.LUT P0, PT, PT, PT, UP0, 0x80, 0x0 ;  /* 0x000000000000781c */ /* 0x000fda0003f0f008 */
[----:B------:R-:W-:Y:S05]  /*2230*/  @!P0 BRA `(.L_x_23) ;  /* 0x0000000800888947 */ /* 0x000fea0003800000 */
[----:B-1----:R-:W-:Y:S02]  /*2240*/  IMAD.U32 R13, RZ, RZ, UR5 ;  /* 0x00000005ff0d7e24 */ /* 0x002fe4000f8e00ff */
[----:B0-----:R-:W-:Y:S01]  /*2250*/  IMAD.U32 R12, RZ, RZ, UR13 ;  /* 0x0000000dff0c7e24 */ /* 0x001fe2000f8e00ff */
[----:B------:R-:W-:-:S06]  /*2260*/  ULDC UR13, c[0x0][0x50c] ;  /* 0x00014300000d7ab9 */ /* 0x000fcc0000000800 */
.L_x_31:
[----:B------:R-:W-:-:S13]  /*2270*/  ISETP.NE.AND P1, PT, R142, 0x3, PT ;  /* 0x000000038e00780c */ /* 0x000fda0003f25270 */
[----:B------:R-:W-:Y:S05]  /*2280*/  @!P1 BRA `(.L_x_24) ;  /* 0x0000000000049947 */ /* 0x000fea0003800000 */
[----:B------:R-:W-:Y:S01]  /*2290*/  BPT.TRAP 0x1 ;  /* 0x000000040000795c */ /* 0x000fe20000300000 */
.L_x_24:
[----:B------:R-:W0:Y:S01]  /*22a0*/  S2UR UR14, SR_CgaCtaId ;  /* 0x00000000000e79c3 */ /* 0x000e220000008800 */
[----:B------:R-:W-:Y:S01]  /*22b0*/  UMOV UR10, 0x400 ;  /* 0x00000400000a7882 */ /* 0x000fe20000000000 */
[----:B------:R-:W-:Y:S01]  /*22c0*/  SHF.L.U32 R140, R144, 0x1f, RZ ;  /* 0x0000001f908c7819 */ /* 0x000fe200000006ff */
[----:B0-----:R-:W-:-:S04]  /*22d0*/  ULEA UR10, UR14, UR10, 0x18 ;  /* 0x0000000a0e0a7291 */ /* 0x001fc8000f8ec03f */
[----:B------:R-:W-:-:S09]  /*22e0*/  ULEA UR14, UR12, UR10, 0x3 ;  /* 0x0000000a0c0e7291 */ /* 0x000fd2000f8e183f */
[----:B------:R0:W1:Y:S01]  /*22f0*/  SYNCS.PHASECHK.TRANS64.TRYWAIT P0, [UR14], R140 ;  /* 0x0000008cff0075a7 */ /* 0x000062000800014e */
[----:B------:R-:W-:Y:S05]  /*2300*/  @!P1 BRA `(.L_x_25) ;  /* 0x0000000000049947 */ /* 0x000fea0003800000 */
[----:B------:R-:W-:Y:S01]  /*2310*/  BPT.TRAP 0x1 ;  /* 0x000000040000795c */ /* 0x000fe20000300000 */
.L_x_25:
[----:B-1----:R-:W-:Y:S05]  /*2320*/  @P0 BRA `(.L_x_26) ;  /* 0x0000000000080947 */ /* 0x002fea0003800000 */
[----:B------:R-:W1:Y:S02]  /*2330*/  SYNCS.PHASECHK.TRANS64.TRYWAIT P0, [UR14], R140 ;  /* 0x0000008cff0075a7 */ /* 0x000e64000800014e */
[----:B-1----:R-:W-:Y:S05]  /*2340*/  @!P0 BRA `(.L_x_27) ;  /* 0x00000074003c8947 */ /* 0x002fea0003800000 */
.L_x_26:
[----:B------:R-:W-:Y:S01]  /*2350*/  UIADD3 UR14, UR10, 0x18100, URZ ;  /* 0x000181000a0e7890 */ /* 0x000fe2000fffe03f */
[----:B------:R-:W-:Y:S01]  /*2360*/  WARPGROUP.ARRIVE ;  /* 0x00000000000079c5 */ /* 0x000fe20000000000 */
[----:B------:R-:W-:Y:S02]  /*2370*/  UISETP.NE.AND UP0, UPT, UR7, URZ, UPT ;  /* 0x0000003f0700728c */ /* 0x000fe4000bf05270 */
[----:B------:R-:W-:Y:S02]  /*2380*/  USHF.R.U32.HI UR14, URZ, 0x4, UR14 ;  /* 0x000000043f0e7899 */ /* 0x000fe4000801160e */
[----:B------:R-:W-:Y:S02]  /*2390*/  USEL UR8, UR8, URZ, !UP0 ;  /* 0x0000003f08087287 */ /* 0x000fe4000c000000 */
[----:B------:R-:W-:Y:S02]  /*23a0*/  ULOP3.LUT UR14, UR14, 0x3fff, URZ, 0xc0, !UPT ;  /* 0x00003fff0e0e7892 */ /* 0x000fe4000f8ec03f */
[----:B------:R-:W-:-:S02]  /*23b0*/  UISETP.NE.U32.AND UP0, UPT, UR8, URZ, UPT ;  /* 0x0000003f0800728c */ /* 0x000fc4000bf05070 */
[----:B------:R-:W-:Y:S02]  /*23c0*/  ULOP3.LUT UR7, UR11, 0x10000, URZ, 0xfc, !UPT ;  /* 0x000100000b077892 */ /* 0x000fe4000f8efc3f */
[----:B------:R-:W-:Y:S02]  /*23d0*/  ULOP3.LUT UR8, UR14, 0x10000, URZ, 0xfc, !UPT ;  /* 0x000100000e087892 */ /* 0x000fe4000f8efc3f */
[----:B------:R-:W-:Y:S02]  /*23e0*/  ULEA UR7, UR12, UR7, 0xb ;  /* 0x000000070c077291 */ /* 0x000fe4000f8e583f */
[----:B------:R-:W-:Y:S01]  /*23f0*/  ULEA UR8, UR12, UR8, 0xb ;  /* 0x000000080c087291 */ /* 0x000fe2000f8e583f */
[----:B------:R-:W-:Y:S01]  /*2400*/  UMOV UR17, 0x40000040 ;  /* 0x4000004000117882 */ /* 0x000fe20000000000 */
[----:B------:R-:W-:Y:S01]  /*2410*/  UMOV UR19, 0x40000040 ;  /* 0x4000004000137882 */ /* 0x000fe20000000000 */
[----:B------:R-:W-:Y:S02]  /*2420*/  UIADD3 UR6, UR6, 0x8, URZ ;  /* 0x0000000806067890 */ /* 0x000fe4000fffe03f */
[----:B------:R-:W-:-:S02]  /*2430*/  UMOV UR16, UR7 ;  /* 0x0000000700107c82 */ /* 0x000fc40008000000 */
[----:B------:R-:W-:Y:S02]  /*2440*/  UMOV UR18, UR8 ;  /* 0x0000000800127c82 */ /* 0x000fe40008000000 */
[----:B------:R-:W-:Y:S01]  /*2450*/  QGMMA.64x128x32.F32.E4M3.E4M3 R24, gdesc[UR16], R24, UP0 ;  /* 0x01e00000101879f3 */ /* 0x000fe2000bf00818 */
[----:B------:R-:W-:Y:S02]  /*2460*/  UIADD3 UR16, UR7, 0x2, URZ ;  /* 0x0000000207107890 */ /* 0x000fe4000fffe03f */
[----:B------:R-:W-:Y:S01]  /*2470*/  UIADD3 UR18, UR8, 0x2, URZ ;  /* 0x0000000208127890 */ /* 0x000fe2000fffe03f */
[----:B------:R-:W-:Y:S01]  /*2480*/  UMOV UR17, 0x40000040 ;  /* 0x4000004000117882 */ /* 0x000fe20000000000 */
[----:B------:R-:W-:Y:S01]  /*2490*/  UMOV UR19, 0x40000040 ;  /* 0x4000004000137882 */ /* 0x000fe20000000000 */
[----:B------:R-:W-:-:S06]  /*24a0*/  UISETP.NE.AND UP0, UPT, UR6, UR13, UPT ;  /* 0x0000000d0600728c */ /* 0x000fcc000bf05270 */
        /* <DEDUP_REMOVED lines=29> */
[----:B------:R-:W-:Y:S01]  /*2680*/  UMOV UR19, 0x40000040 ;  /* 0x4000004000137882 */ /* 0x000fe20000000000 */
[----:B------:R-:W-:-:S06]  /*2690*/  USEL UR7, URZ, 0x1, UP0 ;  /* 0x000000013f077887 */ /* 0x000fcc0008000000 */
[----:B------:R-:W-:Y:S01]  /*26a0*/  ISETP.NE.AND P0, PT, RZ, UR7, PT ;  /* 0x00000007ff007c0c */ /* 0x000fe2000bf05270 */
[----:B------:R-:W-:Y:S03]  /*26b0*/  QGMMA.64x128x32.F32.E4M3.E4M3 R24, gdesc[UR16], R24, gsb0 ;  /* 0x01e00000101879f3 */ /* 0x000fe60008000818 */
[----:B------:R-:W-:-:S09]  /*26c0*/  WARPGROUP.DEPBAR.LE gsb0, 0x1 ;  /* 0x00008000000079c5 */ /* 0x000fd20000010100 */
[----:B------:R-:W-:Y:S05]  /*26d0*/  @!P0 BRA `(.L_x_28) ;  /* 0x0000000400088947 */ /* 0x000fea0003800000 */
[----:B------:R-:W-:Y:S02]  /*26e0*/  WARPGROUP.DEPBAR.LE gsb0, 0x0 ;  /* 0x00008000000079c5 */ /* 0x000fe40000010000 */
[----:B------:R-:W-:-:S01]  /*26f0*/  FADD R143, R24, R143 ;  /* 0x0000008f188f7221 */ /* 0x000fc20000000000 */
[----:B------:R-:W-:Y:S01]  /*2700*/  FADD R138, R25, R138 ;  /* 0x0000008a198a7221 */ /* 0x000fe20000000000 */
        /* <DEDUP_REMOVED lines=62> */
[----:B------:R-:W-:-:S06]  /*2af0*/  UMOV UR6, URZ ;  /* 0x0000003f00067c82 */ /* 0x000fcc0008000000 */
.L_x_28:
[----:B------:R-:W-:Y:S05]  /*2b00*/  @!P1 BRA `(.L_x_29) ;  /* 0x0000000000049947 */ /* 0x000fea0003800000 */
[----:B------:R-:W-:Y:S01]  /*2b10*/  BPT.TRAP 0x1 ;  /* 0x000000040000795c */ /* 0x000fe20000300000 */
.L_x_29:
[----:B------:R-:W-:-:S13]  /*2b20*/  ISETP.NE.AND P0, PT, R6, RZ, PT ;  /* 0x000000ff0600720c */ /* 0x000fda0003f05270 */
[----:B01----:R-:W-:-:S05]  /*2b30*/  @P0 LEA R140, R13, UR10, 0x3 ;  /* 0x0000000a0d8c0c11 */ /* 0x003fca000f8e18ff */
[----:B------:R-:W-:-:S05]  /*2b40*/  @P0 VIADD R140, R140, 0x18 ;  /* 0x000000188c8c0836 */ /* 0x000fca0000000000 */
[----:B------:R-:W-:-:S04]  /*2b50*/  @P0 PRMT R140, R5, 0x654, R140 ;  /* 0x00000654058c0816 */ /* 0x000fc8000000008c */
[----:B------:R0:W-:Y:S01]  /*2b60*/  @P0 SYNCS.ARRIVE.TRANS64.RED.A1T0 RZ, [R140+URZ], RZ ;  /* 0x000000ff8cff09a7 */ /* 0x0001e2000810043f */
[----:B------:R-:W-:-:S13]  /*2b70*/  ISETP.GT.U32.AND P0, PT, R4, 0x1, PT ;  /* 0x000000010400780c */ /* 0x000fda0003f04070 */
[----:B0-----:R-:W-:Y:S05]  /*2b80*/  @P0 BRA `(.L_x_30) ;  /* 0x0000000000040947 */ /* 0x001fea0003800000 */
[----:B------:R-:W-:Y:S01]  /*2b90*/  BPT.TRAP 0x1 ;  /* 0x000000040000795c */ /* 0x000fe20000300000 */
.L_x_30:
[----:B------:R-:W-:Y:S01]  /*2ba0*/  UIADD3 UR12, UR12, 0x1, URZ ;  /* 0x000000010c0c7890 */ /* 0x000fe2000fffe03f */
[C---:B------:R-:W-:Y:S01]  /*2bb0*/  ISETP.GT.AND P1, PT, R12.reuse, 0x1, PT ;  /* 0x000000010c00780c */ /* 0x040fe20003f24270 */
[----:B------:R-:W-:Y:S02]  /*2bc0*/  VIADD R13, R13, 0x1 ;  /* 0x000000010d0d7836 */ /* 0x000fe40000000000 */
[----:B------:R-:W-:Y:S01]  /*2bd0*/  UISETP.NE.AND UP0, UPT, UR12, 0x3, UPT ;  /* 0x000000030c00788c */ /* 0x000fe2000bf05270 */
[----:B------:R-:W-:Y:S02]  /*2be0*/  VIADD R12, R12, 0xffffffff ;  /* 0xffffffff0c0c7836 */ /* 0x000fe40000000000 */
[C---:B------:R-:W-:Y:S01]  /*2bf0*/  ISETP.NE.AND P0, PT, R13.reuse, 0x3, PT ;  /* 0x000000030d00780c */ /* 0x040fe20003f05270 */
[----:B------:R-:W-:Y:S02]  /*2c00*/  USEL UR8, URZ, 0x1, UP0 ;  /* 0x000000013f087887 */ /* 0x000fe40008000000 */
[----:B------:R-:W-:Y:S01]  /*2c10*/  USEL UR12, UR12, URZ, UP0 ;  /* 0x0000003f0c0c7287 */ /* 0x000fe20008000000 */
[----:B------:R-:W-:-:S03]  /*2c20*/  SEL R13, R13, RZ, P0 ;  /* 0x000000ff0d0d7207 */ /* 0x000fc60000000000 */
[----:B------:R-:W-:Y:S01]  /*2c30*/  LOP3.LUT R144, R144, UR8, RZ, 0x3c, !PT ;  /* 0x0000000890907c12 */ /* 0x000fe2000f8e3cff */
[----:B------:R-:W-:Y:S01]  /*2c40*/  UMOV UR8, 0x1 ;  /* 0x0000000100087882 */ /* 0x000fe20000000000 */
[----:B------:R-:W-:Y:S06]  /*2c50*/  @P1 BRA `(.L_x_31) ;  /* 0xfffffff400841947 */ /* 0x000fec000383ffff */
.L_x_23:
[----:B------:R-:W-:Y:S01]  /*2c60*/  UISETP.NE.AND UP0, UPT, UR6, URZ, UPT ;  /* 0x0000003f0600728c */ /* 0x000fe2000bf05270 */
[----:B01----:R-:W0:Y:S03]  /*2c70*/  LDC R12, c[0x0][0x28c] ;  /* 0x0000a300ff0c7b82 */ /* 0x003e260000000800 */
[----:B------:R-:W-:-:S06]  /*2c80*/  USEL UR6, URZ, 0x1, !UP0 ;  /* 0x000000013f067887 */ /* 0x000fcc000c000000 */
[----:B------:R-:W-:Y:S02]  /*2c90*/  ISETP.NE.AND P0, PT, RZ, UR6, PT ;  /* 0x00000006ff007c0c */ /* 0x000fe4000bf05270 */
[----:B0-----:R-:W-:-:S11]  /*2ca0*/  ISETP.GE.AND P1, PT, R12, 0x1, PT ;  /* 0x000000010c00780c */ /* 0x001fd60003f26270 */
[----:B------:R-:W-:Y:S05]  /*2cb0*/  @!P0 BRA `(.L_x_32) ;  /* 0x0000000400048947 */ /* 0x000fea0003800000 */
[----:B------:R-:W-:Y:S02]  /*2cc0*/  WARPGROUP.DEPBAR.LE gsb0, 0x0 ;  /* 0x00008000000079c5 */ /* 0x000fe40000010000 */
[----:B------:R-:W-:Y:S01]  /*2cd0*/  FADD R143, R24, R143 ;  /* 0x0000008f188f7221 */ /* 0x000fe20000000000 */
        /* <DEDUP_REMOVED lines=62> */
[----:B------:R-:W-:-:S07]  /*30c0*/  FADD R16, R16, R87 ;  /* 0x0000005710107221 */ /* 0x000fce0000000000 */
.L_x_32:
[----:B------:R-:W-:Y:S02]  /*30d0*/  WARPGROUP.DEPBAR.LE gsb0, 0x0 ;  /* 0x00008000000079c5 */ /* 0x000fe40000010000 */
[----:B------:R-:W-:Y:S05]  /*30e0*/  @!P1 BRA `(.L_x_33) ;  /* 0x0000000000549947 */ /* 0x000fea0003800000 */
[----:B------:R-:W-:-:S13]  /*30f0*/  ISETP.NE.AND P0, PT, R142, 0x3, PT ;  /* 0x000000038e00780c */ /* 0x000fda0003f05270 */
[----:B------:R-:W-:Y:S05]  /*3100*/  @!P0 BRA `(.L_x_34) ;  /* 0x0000000000048947 */ /* 0x000fea0003800000 */
[----:B------:R-:W-:Y:S01]  /*3110*/  BPT.TRAP 0x1 ;  /* 0x000000040000795c */ /* 0x000fe20000300000 */
.L_x_34:
[----:B------:R-:W-:Y:S01]  /*3120*/  ISETP.NE.AND P0, PT, R6, RZ, PT ;  /* 0x000000ff0600720c */ /* 0x000fe20003f05270 */
[----:B------:R-:W-:Y:S01]  /*3130*/  BSSY B0, `(.L_x_35) ;  /* 0x000000e000007945 */ /* 0x000fe20003800000 */
[----:B------:R-:W-:-:S11]  /*3140*/  ISETP.GT.U32.AND P1, PT, R4, 0x1, PT ;  /* 0x000000010400780c */ /* 0x000fd60003f24070 */
[----:B------:R-:W-:Y:S05]  /*3150*/  @!P0 BRA `(.L_x_36) ;  /* 0x00000000002c8947 */ /* 0x000fea0003800000 */
[----:B------:R-:W-:-:S04]  /*3160*/  UISETP.LT.AND UP0, UPT, UR9, 0x1, UPT ;  /* 0x000000010900788c */ /* 0x000fc8000bf01270 */
[----:B------:R-:W-:-:S04]  /*3170*/  USEL UR8, UR9, 0x1, UP0 ;  /* 0x0000000109087887 */ /* 0x000fc80008000000 */
[----:B------:R-:W-:-:S04]  /*3180*/  UIADD3 UR8, UR5, UR9, -UR8 ;  /* 0x0000000905087290 */ /* 0x000fc8000fffe808 */
[----:B------:R-:W-:-:S04]  /*3190*/  UIMAD.WIDE.U32 UR6, UR8, -0x55555555, URZ ;  /* 0xaaaaaaab080678a5 */ /* 0x000fc8000f8e003f */
[----:B------:R-:W-:-:S04]  /*31a0*/  USHF.R.U32.HI UR6, URZ, 0x1, UR7 ;  /* 0x000000013f067899 */ /* 0x000fc80008011607 */
[----:B------:R-:W-:-:S04]  /*31b0*/  UIMAD UR8, UR6, -0x3, UR8 ;  /* 0xfffffffd060878a4 */ /* 0x000fc8000f8e0208 */
[----:B------:R-:W-:-:S04]  /*31c0*/  ULEA UR8, UR8, UR10, 0x3 ;  /* 0x0000000a08087291 */ /* 0x000fc8000f8e183f */
[----:B------:R-:W-:-:S06]  /*31d0*/  UIADD3 UR8, UR8, 0x18, URZ ;  /* 0x0000001808087890 */ /* 0x000fcc000fffe03f */
[----:B------:R-:W-:-:S05]  /*31e0*/  IMAD.U32 R12, RZ, RZ, UR8 ;  /* 0x00000008ff0c7e24 */ /* 0x000fca000f8e00ff */
[----:B------:R-:W-:-:S04]  /*31f0*/  PRMT R12, R5, 0x654, R12 ;  /* 0x00000654050c7816 */ /* 0x000fc8000000000c */
[----:B------:R0:W-:Y:S03]  /*3200*/  SYNCS.ARRIVE.TRANS64.RED.A1T0 RZ, [R12+URZ], RZ ;  /* 0x000000ff0cff79a7 */ /* 0x0001e6000810043f */
.L_x_36:
[----:B------:R-:W-:Y:S05]  /*3210*/  BSYNC B0 ;  /* 0x0000000000007941 */ /* 0x000fea0003800000 */
.L_x_35:
[----:B------:R-:W-:Y:S05]  /*3220*/  @P1 BRA `(.L_x_33) ;  /* 0x0000000000041947 */ /* 0x000fea0003800000 */
[----:B------:R-:W-:Y:S01]  /*3230*/  BPT.TRAP 0x1 ;  /* 0x000000040000795c */ /* 0x000fe20000300000 */
.L_x_33:
[----:B------:R-:W1:Y:S01]  /*3240*/  LDC R26, c[0x0][0x288] ;  /* 0x0000a200ff1a7b82 */ /* 0x000e620000000800 */
[--C-:B0-----:R-:W-:Y:S01]  /*3250*/  SHF.R.U32.HI R12, RZ, 0x2, R0.reuse ;  /* 0x00000002ff0c7819 */ /* 0x101fe20000011600 */
[----:B------:R-:W-:Y:S01]  /*3260*/  IMAD.SHL.U32 R29, R11, 0x80, RZ ;  /* 0x000000800b1d7824 */ /* 0x000fe200078e00ff */
[----:B------:R-:W-:Y:S01]  /*3270*/  SHF.R.U32.HI R25, RZ, 0x7, R0 ;  /* 0x00000007ff197819 */ /* 0x000fe20000011600 */
[----:B------:R-:W-:Y:S01]  /*3280*/  UIADD3 UR5, UR9, UR5, URZ ;  /* 0x0000000509057290 */ /* 0x000fe2000fffe03f */
[----:B------:R-:W-:Y:S01]  /*3290*/  LOP3.LUT R13, R12, 0x7, RZ, 0xc0, !PT ;  /* 0x000000070c0d7812 */ /* 0x000fe200078ec0ff */
[----:B------:R-:W-:Y:S01]  /*32a0*/  IMAD.SHL.U32 R31, R10, 0x80, RZ ;  /* 0x000000800a1f7824 */ /* 0x000fe200078e00ff */
[----:B------:R-:W-:Y:S01]  /*32b0*/  LOP3.LUT R12, R25, 0x1, RZ, 0xc0, !PT ;  /* 0x00000001190c7812 */ /* 0x000fe200078ec0ff */
[----:B------:R-:W-:Y:S01]  /*32c0*/  UISETP.GT.U32.AND UP0, UPT, UR5, 0x2, UPT ;  /* 0x000000020500788c */ /* 0x000fe2000bf04070 */
[----:B------:R-:W-:Y:S01]  /*32d0*/  LOP3.LUT R24, R0, 0x60, RZ, 0xc0, !PT ;  /* 0x0000006000187812 */ /* 0x000fe200078ec0ff */
[----:B------:R-:W-:Y:S01]  /*32e0*/  ULDC UR12, c[0x0][0x284] ;  /* 0x0000a100000c7ab9 */ /* 0x000fe20000000800 */
[----:B------:R-:W-:Y:S01]  /*32f0*/  UISETP.GE.U32.AND UP1, UPT, UR9, 0x3, UPT ;  /* 0x000000030900788c */ /* 0x000fe2000bf26070 */
[----:B------:R-:W-:Y:S01]  /*3300*/  IMAD.SHL.U32 R30, R12, 0x40, RZ ;  /* 0x000000400c1e7824 */ /* 0x000fe200078e00ff */
[----:B------:R-:W-:Y:S01]  /*3310*/  SHF.R.U32.HI R28, RZ, 0x1, R24 ;  /* 0x00000001ff1c7819 */ /* 0x000fe20000011618 */
[----:B------:R-:W-:Y:S01]  /*3320*/  UISETP.LT.U32.AND UP0, UPT, UR9, 0x3, UP0 ;  /* 0x000000030900788c */ /* 0x000fe20008701070 */
[----:B------:R-:W-:Y:S01]  /*3330*/  LOP3.LUT R24, R0, 0x3, RZ, 0xc0, !PT ;  /* 0x0000000300187812 */ /* 0x000fe200078ec0ff */
[----:B------:R-:W-:Y:S01]  /*3340*/  UIMAD.WIDE.U32 UR6, UR5, -0x55555555, URZ ;  /* 0xaaaaaaab050678a5 */ /* 0x000fe2000f8e003f */
[--C-:B------:R-:W-:Y:S01]  /*3350*/  IADD3 R25, RZ, -R28, -R13.reuse ;  /* 0x8000001cff197210 */ /* 0x100fe20007ffe80d */
[----:B------:R-:W-:Y:S01]  /*3360*/  USEL UR8, URZ, 0x1, !UP0 ;  /* 0x000000013f087887 */ /* 0x000fe2000c000000 */
[----:B------:R-:W-:Y:S01]  /*3370*/  LOP3.LUT R13, R30, 0x40, R13, 0xe2, !PT ;  /* 0x000000401e0d7812 */ /* 0x000fe200078ee20d */
[----:B------:R-:W-:Y:S01]  /*3380*/  ULDC.64 UR10, c[0x0][0x5d0] ;  /* 0x00017400000a7ab9 */ /* 0x000fe20000000a00 */
[----:B------:R-:W-:Y:S01]  /*3390*/  SHF.R.S32.HI R34, RZ, 0x1f, R7 ;  /* 0x0000001fff227819 */ /* 0x000fe20000011407 */
[----:B------:R-:W-:Y:S01]  /*33a0*/  IMAD R12, R12, -0x40, R25 ;  /* 0xffffffc00c0c7824 */ /* 0x000fe200078e0219 */
[----:B------:R-:W-:Y:S01]  /*33b0*/  USHF.R.U32.HI UR6, URZ, 0x1, UR7 ;  /* 0x000000013f067899 */ /* 0x000fe20008011607 */
[----:B-1----:R-:W-:Y:S01]  /*33c0*/  IMAD R30, R24, -0x2, R26 ;  /* 0xfffffffe181e7824 */ /* 0x002fe200078e021a */
[----:B------:R-:W-:Y:S01]  /*33d0*/  ISETP.GE.AND P0, PT, R29, R26, PT ;  /* 0x0000001a1d00720c */ /* 0x000fe20003f06270 */
[----:B------:R-:W-:Y:S01]  /*33e0*/  IMAD.SHL.U32 R24, R0, 0x2, RZ ;  /* 0x0000000200187824 */ /* 0x000fe200078e00ff */
[----:B------:R-:W-:Y:S01]  /*33f0*/  ULOP3.LUT UR4, UR4, UR8, URZ, 0x3c, !UPT ;  /* 0x0000000804047292 */ /* 0x000fe2000f8e3c3f */
[----:B------:R-:W-:Y:S01]  /*3400*/  IMAD R32, R34, UR10, RZ ;  /* 0x0000000a22207c24 */ /* 0x000fe2000f8e02ff */
[----:B------:R-:W-:Y:S01]  /*3410*/  ISETP.GE.OR P0, PT, R31, UR12, P0 ;  /* 0x0000000c1f007c0c */ /* 0x000fe20008706670 */
[----:B------:R-:W-:Y:S01]  /*3420*/  IMAD.WIDE R26, R10, 0x80, RZ ;  /* 0x000000800a1a7825 */ /* 0x000fe200078e02ff */
[----:B------:R-:W-:Y:S01]  /*3430*/  LOP3.LUT R24, R29, 0x6, R24, 0xf8, !PT ;  /* 0x000000061d187812 */ /* 0x000fe200078ef818 */
[----:B------:R-:W-:Y:S01]  /*3440*/  UIMAD UR5, UR6, -0x3, UR5 ;  /* 0xfffffffd060578a4 */ /* 0x000fe2000f8e0205 */
[----:B------:R-:W-:Y:S01]  /*3450*/  IADD3 R36, -R31, UR12, R12 ;  /* 0x0000000c1f247c10 */ /* 0x000fe2000fffe10c */
[----:B------:R-:W-:Y:S01]  /*3460*/  IMAD R33, R7, UR11, R32 ;  /* 0x0000000b07217c24 */ /* 0x000fe2000f8e0220 */
[----:B------:R-:W-:Y:S01]  /*3470*/  SHF.R.S32.HI R25, RZ, 0x1f, R24 ;  /* 0x0000001fff197819 */ /* 0x000fe20000011418 */
[----:B------:R-:W-:Y:S01]  /*3480*/  @UP1 ULOP3.LUT UR4, UR4, 0x1, UR6, 0x78, !UPT ;  /* 0x0000000104041892 */ /* 0x000fe2000f8e7806 */
[----:B------:R-:W-:Y:S01]  /*3490*/  LOP3.LUT R35, R26, R13, R28, 0xfe, !PT ;  /* 0x0000000d1a237212 */ /* 0x000fe200078efe1c */
[----:B------:R-:W-:-:S02]  /*34a0*/  IMAD.IADD R29, R30, 0x1, -R29 ;  /* 0x000000011e1d7824 */ /* 0x000fc400078e0a1d */
[----:B------:R-:W-:-:S04]  /*34b0*/  IMAD.WIDE.U32 R10, R7, UR10, R24 ;  /* 0x0000000a070a7c25 */ /* 0x000fc8000f8e0018 */
[----:B------:R-:W-:Y:S02]  /*34c0*/  IMAD.IADD R11, R11, 0x1, R33 ;  /* 0x000000010b0b7824 */ /* 0x000fe400078e0221 */
[----:B------:R-:W-:Y:S01]  /*34d0*/  IMAD.MOV.U32 R28, RZ, RZ, -0x1 ;  /* 0xffffffffff1c7424 */ /* 0x000fe200078e00ff */
[----:B------:R-:W-:Y:S06]  /*34e0*/  @P0 BRA `(.L_x_37) ;  /* 0x0000004400a40947 */ /* 0x000fec0003800000 */
[----:B------:R-:W0:Y:S01]  /*34f0*/  LDC.64 R32, c[0x0][0x5c8] ;  /* 0x00017200ff207b82 */ /* 0x000e220000000a00 */
[----:B------:R-:W-:Y:S01]  /*3500*/  ULDC.64 UR6, c[0x0][0x5c0] ;  /* 0x0001700000067ab9 */ /* 0x000fe20000000a00 */
[----:B------:R-:W-:Y:S01]  /*3510*/  BSSY B0, `(.L_x_37) ;  /* 0x0000466000007945 */ /* 0x000fe20003800000 */
[-C--:B0-----:R-:W-:Y:S02]  /*3520*/  IMAD R12, R27, R32.reuse, RZ ;  /* 0x000000201b0c7224 */ /* 0x081fe400078e02ff */
[----:B------:R-:W-:-:S04]  /*3530*/  IMAD.WIDE.U32 R10, R35, R32, R10 ;  /* 0x00000020230a7225 */ /* 0x000fc800078e000a */
[----:B------:R-:W-:Y:S01]  /*3540*/  IMAD R31, R35, R33, R12 ;  /* 0x00000021231f7224 */ /* 0x000fe200078e020c */
[----:B------:R-:W-:Y:S02]  /*3550*/  LEA R13, P0, R32, R10, 0x3 ;  /* 0x0000000a200d7211 */ /* 0x000fe400078018ff */
[----:B------:R-:W-:Y:S01]  /*3560*/  IADD3 R12, P1, R10, UR6, RZ ;  /* 0x000000060a0c7c10 */ /* 0x000fe2000ff3e0ff */
[----:B------:R-:W-:Y:S01]  /*3570*/  IMAD.IADD R31, R11, 0x1, R31 ;  /* 0x000000010b1f7824 */ /* 0x000fe200078e021f */
[----:B------:R-:W-:-:S04]  /*3580*/  IADD3 R10, P3, R13, UR6, RZ ;  /* 0x000000060d0a7c10 */ /* 0x000fc8000ff7e0ff */
[----:B------:R-:W-:Y:S02]  /*3590*/  LEA.HI.X R11, R32, R31, R33, 0x3, P0 ;  /* 0x0000001f200b7211 */ /* 0x000fe400000f1c21 */
[----:B---3-5:R-:W-:Y:S02]  /*35a0*/  FSETP.NEU.AND P0, PT, R9, RZ, PT ;  /* 0x000000ff0900720b */ /* 0x028fe40003f0d000 */
[----:B------:R-:W-:Y:S02]  /*35b0*/  IADD3.X R13, R31, UR7, RZ, P1, !PT ;  /* 0x000000071f0d7c10 */ /* 0x000fe40008ffe4ff */
[----:B------:R-:W-:-:S09]  /*35c0*/  IADD3.X R11, R11, UR7, RZ, P3, !PT ;  /* 0x000000070b0b7c10 */ /* 0x000fd20009ffe4ff */
[----:B------:R-:W-:Y:S05]  /*35d0*/  @!P0 BRA `(.L_x_38) ;  /* 0x00000034005c8947 */ /* 0x000fea0003800000 */
[----:B------:R-:W-:Y:S01]  /*35e0*/  ULDC.64 UR6, c[0x0][0x5b8] ;  /* 0x00016e0000067ab9 */ /* 0x000fe20000000a00 */
[----:B------:R-:W-:Y:S01]  /*35f0*/  ISETP.GE.AND P0, PT, R36, 0x1, PT ;  /* 0x000000012400780c */ /* 0x000fe20003f06270 */
[----:B------:R-:W-:Y:S01]  /*3600*/  IMAD R32, R34, UR6, RZ ;  /* 0x0000000622207c24 */ /* 0x000fe2000f8e02ff */
[----:B------:R-:W-:Y:S01]  /*3610*/  ULDC.64 UR10, c[0x0][0x5a8] ;  /* 0x00016a00000a7ab9 */ /* 0x000fe20000000a00 */
[----:B------:R-:W-:Y:S01]  /*3620*/  IMAD.WIDE.U32 R30, R7, UR6, R24 ;  /* 0x00000006071e7c25 */ /* 0x000fe2000f8e0018 */
[----:B------:R-:W-:Y:S01]  /*3630*/  ISETP.LT.OR P4, PT, R29, 0x1, !P0 ;  /* 0x000000011d00780c */ /* 0x000fe20004781670 */
[----:B------:R-:W-:Y:S02]  /*3640*/  BSSY B1, `(.L_x_39) ;  /* 0x000000c000017945 */ /* 0x000fe40003800000 */
[----:B------:R-:W-:Y:S01]  /*3650*/  IMAD R7, R7, UR7, R32 ;  /* 0x0000000707077c24 */ /* 0x000fe2000f8e0220 */
[----:B------:R-:W-:-:S03]  /*3660*/  ULDC.64 UR6, c[0x0][0x5b0] ;  /* 0x00016c0000067ab9 */ /* 0x000fc60000000a00 */
[----:B------:R-:W-:Y:S02]  /*3670*/  IMAD.IADD R31, R31, 0x1, R7 ;  /* 0x000000011f1f7824 */ /* 0x000fe400078e0207 */
[----:B------:R-:W-:Y:S02]  /*3680*/  IMAD R7, R27, UR6, RZ ;  /* 0x000000061b077c24 */ /* 0x000fe4000f8e02ff */
[----:B------:R-:W-:-:S04]  /*3690*/  IMAD.WIDE.U32 R24, R35, UR6, R30 ;  /* 0x0000000623187c25 */ /* 0x000fc8000f8e001e */
[----:B------:R-:W-:Y:S01]  /*36a0*/  IMAD R7, R35, UR7, R7 ;  /* 0x0000000723077c24 */ /* 0x000fe2000f8e0207 */
[----:B------:R-:W-:-:S04]  /*36b0*/  IADD3 R24, P1, R24, UR10, RZ ;  /* 0x0000000a18187c10 */ /* 0x000fc8000ff3e0ff */
[--C-:B------:R-:W-:Y:S02]  /*36c0*/  IADD3.X R25, R25, UR11, R7.reuse, P1, !PT ;  /* 0x0000000b19197c10 */ /* 0x100fe40008ffe407 */
[----:B------:R-:W-:Y:S01]  /*36d0*/  PRMT R7, RZ, 0x7610, R7 ;  /* 0x00007610ff077816 */ /* 0x000fe20000000007 */
[----:B------:R-:W-:Y:S06]  /*36e0*/  @P4 BRA `(.L_x_40) ;  /* 0x0000000000044947 */ /* 0x000fec0003800000 */
[----:B------:R0:W5:Y:S02]  /*36f0*/  LDG.E.U8 R7, desc[UR20][R24.64] ;  /* 0x0000001418077981 */ /* 0x000164000c1e1100 */
.L_x_40:
[----:B------:R-:W-:Y:S05]  /*3700*/  BSYNC B1 ;  /* 0x0000000000017941 */ /* 0x000fea0003800000 */
.L_x_39:
[----:B-----5:R-:W-:Y:S01]  /*3710*/  LOP3.LUT R7, R7, 0xff, RZ, 0xc0, !PT ;  /* 0x000000ff07077812 */ /* 0x020fe200078ec0ff */
[----:B------:R-:W-:Y:S01]  /*3720*/  BSSY B1, `(.L_x_41) ;  /* 0x000000b000017945 */ /* 0x000fe20003800000 */
[----:B------:R-:W-:Y:S02]  /*3730*/  ISETP.LT.OR P3, PT, R29, 0x2, !P0 ;  /* 0x000000021d00780c */ /* 0x000fe40004761670 */
[----:B------:R-:W-:-:S05]  /*3740*/  F2FP.F16.E4M3.UNPACK_B R7, R7 ;  /* 0x00000007ff07723e */ /* 0x000fca00020006ff */
[----:B------:R-:W-:Y:S01]  /*3750*/  HADD2.F32 R32, -RZ, R7.H0_H0 ;  /* 0x20000007ff207230 */ /* 0x000fe20000004100 */
[----:B------:R-:W-:-:S04]  /*3760*/  PRMT R7, RZ, 0x7610, R7 ;  /* 0x00007610ff077816 */ /* 0x000fc80000000007 */
[----:B------:R-:W-:-:S04]  /*3770*/  FMUL R32, R32, R9 ;  /* 0x0000000920207220 */ /* 0x000fc80000400000 */
[----:B--2---:R-:W-:-:S05]  /*3780*/  FFMA R32, R143, R8, R32 ;  /* 0x000000088f207223 */ /* 0x004fca0000000020 */
[----:B------:R-:W-:-:S05]  /*3790*/  F2FP.SATFINITE.E4M3.F32.PACK_AB_MERGE_C R33, RZ, R32, RZ ;  /* 0x00000020ff21723e */ /* 0x000fca00048070ff */
[----:B------:R1:W-:Y:S01]  /*37a0*/  @!P4 STG.E.U8 desc[UR20][R12.64], R33 ;  /* 0x000000210c00c986 */ /* 0x0003e2000c101114 */
[----:B------:R-:W-:Y:S05]  /*37b0*/  @P3 BRA `(.L_x_42) ;  /* 0x0000000000043947 */ /* 0x000fea0003800000 */
[----:B------:R2:W5:Y:S02]  /*37c0*/  LDG.E.U8 R7, desc[UR20][R24.64+0x1] ;  /* 0x0000011418077981 */ /* 0x000564000c1e1100 */
.L_x_42:
[----:B------:R-:W-:Y:S05]  /*37d0*/  BSYNC B1 ;  /* 0x0000000000017941 */ /* 0x000fea0003800000 */
.L_x_41:
[----:B-----5:R-:W-:Y:S01]  /*37e0*/  LOP3.LUT R7, R7, 0xff, RZ, 0xc0, !PT ;  /* 0x000000ff07077812 */ /* 0x020fe200078ec0ff */
[----:B------:R-:W-:Y:S01]  /*37f0*/  BSSY B1, `(.L_x_43) ;  /* 0x0000013000017945 */ /* 0x000fe20003800000 */
[----:B-1----:R-:W-:Y:S02]  /*3800*/  IADD3 R33, P1, R35, 0x8, RZ ;  /* 0x0000000823217810 */ /* 0x002fe40007f3e0ff */
[----:B------:R-:W-:-:S03]  /*3810*/  F2FP.F16.E4M3.UNPACK_B R7, R7 ;  /* 0x00000007ff07723e */ /* 0x000fc600020006ff */
[----:B------:R-:W-:Y:S01]  /*3820*/  IMAD.X R27, RZ, RZ, R27, P1 ;  /* 0x000000ffff1b7224 */ /* 0x000fe200008e061b */
[----:B------:R-:W-:Y:S01]  /*3830*/  ISETP.GE.AND P1, PT, R36, 0x9, PT ;  /* 0x000000092400780c */ /* 0x000fe20003f26270 */
[----:B------:R-:W-:Y:S02]  /*3840*/  HADD2.F32 R26, -RZ, R7.H0_H0 ;  /* 0x20000007ff1a7230 */ /* 0x000fe40000004100 */
[----:B------:R-:W-:Y:S01]  /*3850*/  IMAD.WIDE.U32 R30, R33, UR6, R30 ;  /* 0x00000006211e7c25 */ /* 0x000fe2000f8e001e */
[----:B------:R-:W-:-:S03]  /*3860*/  ISETP.LT.OR P5, PT, R29, 0x1, !P1 ;  /* 0x000000011d00780c */ /* 0x000fc60004fa1670 */
[----:B------:R-:W-:Y:S01]  /*3870*/  FMUL R7, R26, R9 ;  /* 0x000000091a077220 */ /* 0x000fe20000400000 */
[----:B------:R-:W-:-:S03]  /*3880*/  IMAD R26, R27, UR6, RZ ;  /* 0x000000061b1a7c24 */ /* 0x000fc6000f8e02ff */
[----:B------:R-:W-:Y:S01]  /*3890*/  FFMA R7, R138, R8, R7 ;  /* 0x000000088a077223 */ /* 0x000fe20000000007 */
[----:B------:R-:W-:Y:S01]  /*38a0*/  IMAD R33, R33, UR7, R26 ;  /* 0x0000000721217c24 */ /* 0x000fe2000f8e021a */
[----:B------:R-:W-:-:S03]  /*38b0*/  IADD3 R26, P4, R30, UR10, RZ ;  /* 0x0000000a1e1a7c10 */ /* 0x000fc6000ff9e0ff */
[----:B------:R-:W-:Y:S02]  /*38c0*/  F2FP.SATFINITE.E4M3.F32.PACK_AB_MERGE_C R35, RZ, R7, RZ ;  /* 0x00000007ff23723e */ /* 0x000fe400048070ff */
[----:B------:R-:W-:Y:S02]  /*38d0*/  IADD3.X R27, R31, UR11, R33, P4, !PT ;  /* 0x0000000b1f1b7c10 */ /* 0x000fe4000a7fe421 */
[----:B------:R-:W-:Y:S01]  /*38e0*/  PRMT R7, RZ, 0x7610, R7 ;  /* 0x00007610ff077816 */ /* 0x000fe20000000007 */
[----:B------:R1:W-:Y:S01]  /*38f0*/  @!P3 STG.E.U8 desc[UR20][R12.64+0x1], R35 ;  /* 0x000001230c00b986 */ /* 0x0003e2000c101114 */
[----:B------:R-:W-:Y:S05]  /*3900*/  @P5 BRA `(.L_x_44) ;  /* 0x0000000000045947 */ /* 0x000fea0003800000 */
[----:B------:R3:W5:Y:S02]  /*3910*/  LDG.E.U8 R7, desc[UR20][R26.64] ;  /* 0x000000141a077981 */ /* 0x000764000c1e1100 */
.L_x_44:
[----:B------:R-:W-:Y:S05]  /*3920*/  BSYNC B1 ;  /* 0x0000000000017941 */ /* 0x000fea0003800000 */
.L_x_43:
[----:B-----5:R-:W-:Y:S01]  /*3930*/  LOP3.LUT R7, R7, 0xff, RZ, 0xc0, !PT ;  /* 0x000000ff07077812 */ /* 0x020fe200078ec0ff */
[----:B------:R-:W-:Y:S01]  /*3940*/  BSSY B1, `(.L_x_45) ;  /* 0x000000b000017945 */ /* 0x000fe20003800000 */
[----:B------:R-:W-:Y:S02]  /*3950*/  ISETP.LT.OR P3, PT, R29, 0x2, !P1 ;  /* 0x000000021d00780c */ /* 0x000fe40004f61670 */
[----:B------:R-:W-:-:S05]  /*3960*/  F2FP.F16.E4M3.UNPACK_B R7, R7 ;  /* 0x00000007ff07723e */ /* 0x000fca00020006ff */
[----:B------:R-:W-:Y:S01]  /*3970*/  HADD2.F32 R30, -RZ, R7.H0_H0 ;  /* 0x20000007ff1e7230 */ /* 0x000fe20000004100 */
[----:B------:R-:W-:-:S04]  /*3980*/  PRMT R7, RZ, 0x7610, R7 ;  /* 0x00007610ff077816 */ /* 0x000fc80000000007 */
[----:B------:R-:W-:-:S04]  /*3990*/  FMUL R30, R30, R9 ;  /* 0x000000091e1e7220 */ /* 0x000fc80000400000 */
[----:B------:R-:W-:-:S05]  /*39a0*/  FFMA R30, R141, R8, R30 ;  /* 0x000000088d1e7223 */ /* 0x000fca000000001e */
[----:B------:R-:W-:-:S05]  /*39b0*/  F2FP.SATFINITE.E4M3.F32.PACK_AB_MERGE_C R31, RZ, R30, RZ ;  /* 0x0000001eff1f723e */ /* 0x000fca00048070ff */
[----:B------:R4:W-:Y:S01]  /*39c0*/  @!P5 STG.E.U8 desc[UR20][R10.64], R31 ;  /* 0x0000001f0a00d986 */ /* 0x0009e2000c101114 */
[----:B------:R-:W-:Y:S05]  /*39d0*/  @P3 BRA `(.L_x_46) ;  /* 0x0000000000043947 */ /* 0x000fea0003800000 */
[----:B------:R0:W5:Y:S02]  /*39e0*/  LDG.E.U8 R7, desc[UR20][R26.64+0x1] ;  /* 0x000001141a077981 */ /* 0x000164000c1e1100 */
.L_x_46:
[----:B------:R-:W-:Y:S05]  /*39f0*/  BSYNC B1 ;  /* 0x0000000000017941 */ /* 0x000fea0003800000 */
.L_x_45:
[----:B-----5:R-:W-:Y:S01]  /*3a00*/  LOP3.LUT R7, R7, 0xff, RZ, 0xc0, !PT ;  /* 0x000000ff07077812 */ /* 0x020fe200078ec0ff */
[----:B------:R-:W-:Y:S01]  /*3a10*/  BSSY B1, `(.L_x_47) ;  /* 0x000000b000017945 */ /* 0x000fe20003800000 */
[----:B------:R-:W-:Y:S02]  /*3a20*/  ISETP.LT.OR P4, PT, R29, 0x9, !P0 ;  /* 0x000000091d00780c */ /* 0x000fe40004781670 */
[----:B------:R-:W-:-:S05]  /*3a30*/  F2FP.F16.E4M3.UNPACK_B R7, R7 ;  /* 0x00000007ff07723e */ /* 0x000fca00020006ff */
[----:B------:R-:W-:-:S05]  /*3a40*/  HADD2.F32 R30, -RZ, R7.H0_H0 ;  /* 0x20000007ff1e7230 */ /* 0x000fca0000004100 */
[----:B------:R-:W-:-:S04]  /*3a50*/  FMUL R7, R30, R9 ;  /* 0x000000091e077220 */ /* 0x000fc80000400000 */
[----:B------:R-:W-:-:S05]  /*3a60*/  FFMA R7, R136, R8, R7 ;  /* 0x0000000888077223 */ /* 0x000fca0000000007 */
[----:B----4-:R-:W-:Y:S02]  /*3a70*/  F2FP.SATFINITE.E4M3.F32.PACK_AB_MERGE_C R31, RZ, R7, RZ ;  /* 0x00000007ff1f723e */ /* 0x010fe400048070ff */
[----:B------:R-:W-:-:S03]  /*3a80*/  PRMT R7, RZ, 0x7610, R7 ;  /* 0x00007610ff077816 */ /* 0x000fc60000000007 */
[----:B------:R4:W-:Y:S01]  /*3a90*/  @!P3 STG.E.U8 desc[UR20][R10.64+0x1], R31 ;  /* 0x0000011f0a00b986 */ /* 0x0009e2000c101114 */
[----:B------:R-:W-:Y:S05]  /*3aa0*/  @P4 BRA `(.L_x_48) ;  /* 0x0000000000044947 */ /* 0x000fea0003800000 */
[----:B------:R0:W5:Y:S02]  /*3ab0*/  LDG.E.U8 R7, desc[UR20][R24.64+0x8] ;  /* 0x0000081418077981 */ /* 0x000164000c1e1100 */
.L_x_48:
[----:B------:R-:W-:Y:S05]  /*3ac0*/  BSYNC B1 ;  /* 0x0000000000017941 */ /* 0x000fea0003800000 */
.L_x_47:
        /* <DEDUP_REMOVED lines=8> */
[----:B----4-:R-:W-:-:S05]  /*3b50*/  F2FP.SATFINITE.E4M3.F32.PACK_AB_MERGE_C R31, RZ, R30, RZ ;  /* 0x0000001eff1f723e */ /* 0x010fca00048070ff */
[----:B------:R4:W-:Y:S01]  /*3b60*/  @!P4 STG.E.U8 desc[UR20][R12.64+0x8], R31 ;  /* 0x0000081f0c00c986 */ /* 0x0009e2000c101114 */
[----:B------:R-:W-:Y:S05]  /*3b70*/  @P3 BRA `(.L_x_50) ;  /* 0x0000000000043947 */ /* 0x000fea0003800000 */
[----:B------:R0:W5:Y:S02]  /*3b80*/  LDG.E.U8 R7, desc[UR20][R24.64+0x9] ;  /* 0x0000091418077981 */ /* 0x000164000c1e1100 */
.L_x_50:
[----:B------:R-:W-:Y:S05]  /*3b90*/  BSYNC B1 ;  /* 0x0000000000017941 */ /* 0x000fea0003800000 */
.L_x_49:
        /* <DEDUP_REMOVED lines=12> */
.L_x_52:
[----:B------:R-:W-:Y:S05]  /*3c60*/  BSYNC B1 ;  /* 0x0000000000017941 */ /* 0x000fea0003800000 */
.L_x_51:
        /* <DEDUP_REMOVED lines=12> */
.L_x_54:
[----:B------:R-:W-:Y:S05]  /*3d30*/  BSYNC B1 ;  /* 0x0000000000017941 */ /* 0x000fea0003800000 */
.L_x_53:
        /* <DEDUP_REMOVED lines=12> */
.L_x_56:
[----:B------:R-:W-:Y:S05]  /*3e00*/  BSYNC B1 ;  /* 0x0000000000017941 */ /* 0x000fea0003800000 */
.L_x_55:
        /* <DEDUP_REMOVED lines=12> */
.L_x_58:
[----:B------:R-:W-:Y:S05]  /*3ed0*/  BSYNC B1 ;  /* 0x0000000000017941 */ /* 0x000fea0003800000 */
.L_x_57:
        /* <DEDUP_REMOVED lines=12> */
.L_x_60:
[----:B------:R-:W-:Y:S05]  /*3fa0*/  BSYNC B1 ;  /* 0x0000000000017941 */ /* 0x000fea0003800000 */
.L_x_59:
        /* <DEDUP_REMOVED lines=12> */
.L_x_62:
[----:B------:R-:W-:Y:S05]  /*4070*/  BSYNC B1 ;  /* 0x0000000000017941 */ /* 0x000fea0003800000 */
.L_x_61:
        /* <DEDUP_REMOVED lines=12> */
.L_x_64:
[----:B------:R-:W-:Y:S05]  /*4140*/  BSYNC B1 ;  /* 0x0000000000017941 */ /* 0x000fea0003800000 */
.L_x_63:
        /* <DEDUP_REMOVED lines=12> */
.L_x_66:
[----:B------:R-:W-:Y:S05]  /*4210*/  BSYNC B1 ;  /* 0x0000000000017941 */ /* 0x000fea0003800000 */
.L_x_65:
        /* <DEDUP_REMOVED lines=12> */
.L_x_68:
[----:B------:R-:W-:Y:S05]  /*42e0*/  BSYNC B1 ;  /* 0x0000000000017941 */ /* 0x000fea0003800000 */
.L_x_67:
        /* <DEDUP_REMOVED lines=12> */
.L_x_70:
[----:B------:R-:W-:Y:S05]  /*43b0*/  BSYNC B1 ;  /* 0x0000000000017941 */ /* 0x000fea0003800000 */
.L_x_69:
        /* <DEDUP_REMOVED lines=12> */
.L_x_72:
[----:B------:R-:W-:Y:S05]  /*4480*/  BSYNC B1 ;  /* 0x0000000000017941 */ /* 0x000fea0003800000 */
.L_x_71:
        /* <DEDUP_REMOVED lines=12> */
.L_x_74:
[----:B------:R-:W-:Y:S05]  /*4550*/  BSYNC B1 ;  /* 0x0000000000017941 */ /* 0x000fea0003800000 */
.L_x_73:
        /* <DEDUP_REMOVED lines=12> */
.L_x_76:
[----:B------:R-:W-:Y:S05]  /*4620*/  BSYNC B1 ;  /* 0x0000000000017941 */ /* 0x000fea0003800000 */
.L_x_75:
        /* <DEDUP_REMOVED lines=12> */
.L_x_78:
[----:B------:R-:W-:Y:S05]  /*46f0*/  BSYNC B1 ;  /* 0x0000000000017941 */ /* 0x000fea0003800000 */
.L_x_77:
        /* <DEDUP_REMOVED lines=12> */
.L_x_80:
[----:B------:R-:W-:Y:S05]  /*47c0*/  BSYNC B1 ;  /* 0x0000000000017941 */ /* 0x000fea0003800000 */
.L_x_79:
        /* <DEDUP_REMOVED lines=12> */
.L_x_82:
[----:B------:R-:W-:Y:S05]  /*4890*/  BSYNC B1 ;  /* 0x0000000000017941 */ /* 0x000fea0003800000 */
.L_x_81:
        /* <DEDUP_REMOVED lines=12> */
.L_x_84:
[----:B------:R-:W-:Y:S05]  /*4960*/  BSYNC B1 ;  /* 0x0000000000017941 */ /* 0x000fea0003800000 */
.L_x_83:
        /* <DEDUP_REMOVED lines=12> */
.L_x_86:
[----:B------:R-:W-:Y:S05]  /*4a30*/  BSYNC B1 ;  /* 0x0000000000017941 */ /* 0x000fea0003800000 */
.L_x_85:
        /* <DEDUP_REMOVED lines=12> */
.L_x_88:
[----:B------:R-:W-:Y:S05]  /*4b00*/  BSYNC B1 ;  /* 0x0000000000017941 */ /* 0x000fea0003800000 */
.L_x_87:
        /* <DEDUP_REMOVED lines=12> */
.L_x_90:
[----:B------:R-:W-:Y:S05]  /*4bd0*/  BSYNC B1 ;  /* 0x0000000000017941 */ /* 0x000fea0003800000 */
.L_x_89:
        /* <DEDUP_REMOVED lines=12> */
.L_x_92:
[----:B------:R-:W-:Y:S05]  /*4ca0*/  BSYNC B1 ;  /* 0x0000000000017941 */ /* 0x000fea0003800000 */
.L_x_91:
        /* <DEDUP_REMOVED lines=12> */
.L_x_94:
[----:B------:R-:W-:Y:S05]  /*4d70*/  BSYNC B1 ;  /* 0x0000000000017941 */ /* 0x000fea0003800000 */
.L_x_93:
        /* <DEDUP_REMOVED lines=12> */
.L_x_96:
[----:B------:R-:W-:Y:S05]  /*4e40*/  BSYNC B1 ;  /* 0x0000000000017941 */ /* 0x000fea0003800000 */
.L_x_95:
        /* <DEDUP_REMOVED lines=12> */
.L_x_98:
[----:B------:R-:W-:Y:S05]  /*4f10*/  BSYNC B1 ;  /* 0x0000000000017941 */ /* 0x000fea0003800000 */
.L_x_97:
        /* <DEDUP_REMOVED lines=12> */
.L_x_100:
[----:B------:R-:W-:Y:S05]  /*4fe0*/  BSYNC B1 ;  /* 0x0000000000017941 */ /* 0x000fea0003800000 */
.L_x_99:
        /* <DEDUP_REMOVED lines=12> */
.L_x_102:
[----:B------:R-:W-:Y:S05]  /*50b0*/  BSYNC B1 ;  /* 0x0000000000017941 */ /* 0x000fea0003800000 */
.L_x_101:
        /* <DEDUP_REMOVED lines=12> */
.L_x_104:
[----:B------:R-:W-:Y:S05]  /*5180*/  BSYNC B1 ;  /* 0x0000000000017941 */ /* 0x000fea0003800000 */
.L_x_103:
        /* <DEDUP_REMOVED lines=12> */
.L_x_106:
[----:B------:R-:W-:Y:S05]  /*5250*/  BSYNC B1 ;  /* 0x0000000000017941 */ /* 0x000fea0003800000 */
.L_x_105:
        /* <DEDUP_REMOVED lines=12> */
.L_x_108:
[----:B------:R-:W-:Y:S05]  /*5320*/  BSYNC B1 ;  /* 0x0000000000017941 */ /* 0x000fea0003800000 */
.L_x_107:
        /* <DEDUP_REMOVED lines=12> */
.L_x_110:
[----:B------:R-:W-:Y:S05]  /*53f0*/  BSYNC B1 ;  /* 0x0000000000017941 */ /* 0x000fea0003800000 */
.L_x_109:
        /* <DEDUP_REMOVED lines=12> */
.L_x_112:
[----:B------:R-:W-:Y:S05]  /*54c0*/  BSYNC B1 ;  /* 0x0000000000017941 */ /* 0x000fea0003800000 */
.L_x_111:
        /* <DEDUP_REMOVED lines=12> */
.L_x_114:
[----:B------:R-:W-:Y:S05]  /*5590*/  BSYNC B1 ;  /* 0x0000000000017941 */ /* 0x000fea0003800000 */
.L_x_113:
        /* <DEDUP_REMOVED lines=12> */
.L_x_116:
[----:B------:R-:W-:Y:S05]  /*5660*/  BSYNC B1 ;  /* 0x0000000000017941 */ /* 0x000fea0003800000 */
.L_x_115:
        /* <DEDUP_REMOVED lines=12> */
.L_x_118:
[----:B------:R-:W-:Y:S05]  /*5730*/  BSYNC B1 ;  /* 0x0000000000017941 */ /* 0x000fea0003800000 */
.L_x_117:
        /* <DEDUP_REMOVED lines=12> */
.L_x_120:
[----:B------:R-:W-:Y:S05]  /*5800*/  BSYNC B1 ;  /* 0x0000000000017941 */ /* 0x000fea0003800000 */
.L_x_119:
        /* <DEDUP_REMOVED lines=12> */
.L_x_122:
[----:B------:R-:W-:Y:S05]  /*58d0*/  BSYNC B1 ;  /* 0x0000000000017941 */ /* 0x000fea0003800000 */
.L_x_121:
        /* <DEDUP_REMOVED lines=12> */
.L_x_124:
[----:B------:R-:W-:Y:S05]  /*59a0*/  BSYNC B1 ;  /* 0x0000000000017941 */ /* 0x000fea0003800000 */
.L_x_123:
        /* <DEDUP_REMOVED lines=12> */
.L_x_126:
[----:B------:R-:W-:Y:S05]  /*5a70*/  BSYNC B1 ;  /* 0x0000000000017941 */ /* 0x000fea0003800000 */
.L_x_125:
        /* <DEDUP_REMOVED lines=12> */
.L_x_128:
[----:B------:R-:W-:Y:S05]  /*5b40*/  BSYNC B1 ;  /* 0x0000000000017941 */ /* 0x000fea0003800000 */
.L_x_127:
        /* <DEDUP_REMOVED lines=12> */
.L_x_130:
[----:B------:R-:W-:Y:S05]  /*5c10*/  BSYNC B1 ;  /* 0x0000000000017941 */ /* 0x000fea0003800000 */
.L_x_129:
        /* <DEDUP_REMOVED lines=12> */
.L_x_132:
[----:B------:R-:W-:Y:S05]  /*5ce0*/  BSYNC B1 ;  /* 0x0000000000017941 */ /* 0x000fea0003800000 */
.L_x_131:
        /* <DEDUP_REMOVED lines=12> */
.L_x_134:
[----:B------:R-:W-:Y:S05]  /*5db0*/  BSYNC B1 ;  /* 0x0000000000017941 */ /* 0x000fea0003800000 */
.L_x_133:
        /* <DEDUP_REMOVED lines=12> */
.L_x_136:
[----:B------:R-:W-:Y:S05]  /*5e80*/  BSYNC B1 ;  /* 0x0000000000017941 */ /* 0x000fea0003800000 */
.L_x_135:
        /* <DEDUP_REMOVED lines=12> */
.L_x_138:
[----:B------:R-:W-:Y:S05]  /*5f50*/  BSYNC B1 ;  /* 0x0000000000017941 */ /* 0x000fea0003800000 */
.L_x_137:
        /* <DEDUP_REMOVED lines=12> */
.L_x_140:
[----:B------:R-:W-:Y:S05]  /*6020*/  BSYNC B1 ;  /* 0x0000000000017941 */ /* 0x000fea0003800000 */
.L_x_139:
        /* <DEDUP_REMOVED lines=12> */
.L_x_142:
[----:B------:R-:W-:Y:S05]  /*60f0*/  BSYNC B1 ;  /* 0x0000000000017941 */ /* 0x000fea0003800000 */
.L_x_141:
        /* <DEDUP_REMOVED lines=12> */
.L_x_144:
[----:B------:R-:W-:Y:S05]  /*61c0*/  BSYNC B1 ;  /* 0x0000000000017941 */ /* 0x000fea0003800000 */
.L_x_143:
        /* <DEDUP_REMOVED lines=12> */
.L_x_146:
[----:B------:R-:W-:Y:S05]  /*6290*/  BSYNC B1 ;  /* 0x0000000000017941 */ /* 0x000fea0003800000 */
.L_x_145:
        /* <DEDUP_REMOVED lines=12> */
.L_x_148:
[----:B------:R-:W-:Y:S05]  /*6360*/  BSYNC B1 ;  /* 0x0000000000017941 */ /* 0x000fea0003800000 */
.L_x_147:
        /* <DEDUP_REMOVED lines=12> */
.L_x_150:
[----:B------:R-:W-:Y:S05]  /*6430*/  BSYNC B1 ;  /* 0x0000000000017941 */ /* 0x000fea0003800000 */
.L_x_149:
        /* <DEDUP_REMOVED lines=12> */
.L_x_152:
[----:B------:R-:W-:Y:S05]  /*6500*/  BSYNC B1 ;  /* 0x0000000000017941 */ /* 0x000fea0003800000 */
.L_x_151:
        /* <DEDUP_REMOVED lines=12> */
.L_x_154:
[----:B------:R-:W-:Y:S05]  /*65d0*/  BSYNC B1 ;  /* 0x0000000000017941 */ /* 0x000fea0003800000 */
.L_x_153:
        /* <DEDUP_REMOVED lines=12> */
.L_x_156:
[----:B------:R-:W-:Y:S05]  /*66a0*/  BSYNC B1 ;  /* 0x0000000000017941 */ /* 0x000fea0003800000 */
.L_x_155:
        /* <DEDUP_REMOVED lines=8> */
[----:B0-----:R-:W-:-:S05]  /*6730*/  F2FP.SATFINITE.E4M3.F32.PACK_AB_MERGE_C R19, RZ, R20, RZ ;  /* 0x00000014ff13723e */ /* 0x001fca00048070ff */
[----:B------:R0:W-:Y:S01]  /*6740*/  @!P4 STG.E.U8 desc[UR20][R10.64+0x70], R19 ;  /* 0x000070130a00c986 */ /* 0x0001e2000c101114 */
[----:B------:R-:W-:Y:S05]  /*6750*/  @P3 BRA `(.L_x_158) ;  /* 0x0000000000043947 */ /* 0x000fea0003800000 */
[----:B------:R0:W5:Y:S02]  /*6760*/  LDG.E.U8 R7, desc[UR20][R26.64+0x71] ;  /* 0x000071141a077981 */ /* 0x000164000c1e1100 */
.L_x_158:
[----:B------:R-:W-:Y:S05]  /*6770*/  BSYNC B1 ;  /* 0x0000000000017941 */ /* 0x000fea0003800000 */
.L_x_157:
[----:B-----5:R-:W-:Y:S01]  /*6780*/  LOP3.LUT R7, R7, 0xff, RZ, 0xc0, !PT ;  /* 0x000000ff07077812 */ /* 0x020fe200078ec0ff */
[----:B------:R-:W-:Y:S01]  /*6790*/  BSSY B1, `(.L_x_159) ;  /* 0x000000b000017945 */ /* 0x000fe20003800000 */
[----:B------:R-:W-:Y:S02]  /*67a0*/  ISETP.LT.OR P4, PT, R29, 0x79, !P0 ;  /* 0x000000791d00780c */ /* 0x000fe40004781670 */
[----:B------:R-:W-:-:S05]  /*67b0*/  F2FP.F16.E4M3.UNPACK_B R7, R7 ;  /* 0x00000007ff07723e */ /* 0x000fca00020006ff */
[----:B------:R-:W-:-:S05]  /*67c0*/  HADD2.F32 R20, -RZ, R7.H0_H0 ;  /* 0x20000007ff147230 */ /* 0x000fca0000004100 */
[----:B------:R-:W-:-:S04]  /*67d0*/  FMUL R7, R20, R9 ;  /* 0x0000000914077220 */ /* 0x000fc80000400000 */
[----:B------:R-:W-:-:S05]  /*67e0*/  FFMA R7, R18, R8, R7 ;  /* 0x0000000812077223 */ /* 0x000fca0000000007 */
[----:B0-----:R-:W-:Y:S02]  /*67f0*/  F2FP.SATFINITE.E4M3.F32.PACK_AB_MERGE_C R19, RZ, R7, RZ ;  /* 0x00000007ff13723e */ /* 0x001fe400048070ff */
[----:B------:R-:W-:-:S03]  /*6800*/  PRMT R7, RZ, 0x7610, R7 ;  /* 0x00007610ff077816 */ /* 0x000fc60000000007 */
[----:B------:R0:W-:Y:S01]  /*6810*/  @!P3 STG.E.U8 desc[UR20][R10.64+0x71], R19 ;  /* 0x000071130a00b986 */ /* 0x0001e2000c101114 */
[----:B------:R-:W-:Y:S05]  /*6820*/  @P4 BRA `(.L_x_160) ;  /* 0x0000000000044947 */ /* 0x000fea0003800000 */
[----:B------:R0:W5:Y:S02]  /*6830*/  LDG.E.U8 R7, desc[UR20][R24.64+0x78] ;  /* 0x0000781418077981 */ /* 0x000164000c1e1100 */
.L_x_160:
[----:B------:R-:W-:Y:S05]  /*6840*/  BSYNC B1 ;  /* 0x0000000000017941 */ /* 0x000fea0003800000 */
.L_x_159:
        /* <DEDUP_REMOVED lines=12> */
.L_x_162:
[----:B------:R-:W-:Y:S05]  /*6910*/  BSYNC B1 ;  /* 0x0000000000017941 */ /* 0x000fea0003800000 */
.L_x_161:
        /* <DEDUP_REMOVED lines=12> */
.L_x_164:
[----:B------:R-:W-:Y:S05]  /*69e0*/  BSYNC B1 ;  /* 0x0000000000017941 */ /* 0x000fea0003800000 */
.L_x_163:
[----:B-----5:R-:W-:Y:S01]  /*69f0*/  LOP3.LUT R7, R7, 0xff, RZ, 0xc0, !PT ;  /* 0x000000ff07077812 */ /* 0x020fe200078ec0ff */
[----:B------:R-:W-:Y:S01]  /*6a00*/  BSSY B1, `(.L_x_165) ;  /* 0x000000b000017945 */ /* 0x000fe20003800000 */
[----:B------:R-:W-:Y:S02]  /*6a10*/  ISETP.LT.OR P1, PT, R29, 0x7a, !P1 ;  /* 0x0000007a1d00780c */ /* 0x000fe40004f21670 */
[----:B------:R-:W-:-:S05]  /*6a20*/  F2FP.F16.E4M3.UNPACK_B R7, R7 ;  /* 0x00000007ff07723e */ /* 0x000fca00020006ff */
[----:B01----:R-:W-:Y:S01]  /*6a30*/  HADD2.F32 R12, -RZ, R7.H0_H0 ;  /* 0x20000007ff0c7230 */ /* 0x003fe20000004100 */
[----:B------:R-:W-:-:S04]  /*6a40*/  PRMT R7, RZ, 0x7610, R7 ;  /* 0x00007610ff077816 */ /* 0x000fc80000000007 */
[----:B------:R-:W-:-:S04]  /*6a50*/  FMUL R12, R12, R9 ;  /* 0x000000090c0c7220 */ /* 0x000fc80000400000 */
[----:B------:R-:W-:-:S05]  /*6a60*/  FFMA R12, R17, R8, R12 ;  /* 0x00000008110c7223 */ /* 0x000fca000000000c */
[----:B------:R-:W-:-:S05]  /*6a70*/  F2FP.SATFINITE.E4M3.F32.PACK_AB_MERGE_C R13, RZ, R12, RZ ;  /* 0x0000000cff0d723e */ /* 0x000fca00048070ff */
[----:B------:R0:W-:Y:S01]  /*6a80*/  @!P3 STG.E.U8 desc[UR20][R10.64+0x78], R13 ;  /* 0x0000780d0a00b986 */ /* 0x0001e2000c101114 */
[----:B------:R-:W-:Y:S05]  /*6a90*/  @P1 BRA `(.L_x_166) ;  /* 0x0000000000041947 */ /* 0x000fea0003800000 */
[----:B------:R1:W5:Y:S02]  /*6aa0*/  LDG.E.U8 R7, desc[UR20][R26.64+0x79] ;  /* 0x000079141a077981 */ /* 0x000364000c1e1100 */
.L_x_166:
[----:B------:R-:W-:Y:S05]  /*6ab0*/  BSYNC B1 ;  /* 0x0000000000017941 */ /* 0x000fea0003800000 */
.L_x_165:
[----:B------:R-:W-:Y:S05]  /*6ac0*/  @P1 BRA `(.L_x_167) ;  /* 0x0000001000281947 */ /* 0x000fea0003800000 */
[----:B-----5:R-:W-:-:S04]  /*6ad0*/  LOP3.LUT R7, R7, 0xff, RZ, 0xc0, !PT ;  /* 0x000000ff07077812 */ /* 0x020fc800078ec0ff */
[----:B------:R-:W-:-:S05]  /*6ae0*/  F2FP.F16.E4M3.UNPACK_B R7, R7 ;  /* 0x00000007ff07723e */ /* 0x000fca00020006ff */
[----:B------:R-:W-:-:S05]  /*6af0*/  HADD2.F32 R12, -RZ, R7.H0_H0 ;  /* 0x20000007ff0c7230 */ /* 0x000fca0000004100 */
[----:B------:R-:W-:-:S04]  /*6b00*/  FMUL R7, R12, R9 ;  /* 0x000000090c077220 */ /* 0x000fc80000400000 */
[----:B------:R-:W-:-:S05]  /*6b10*/  FFMA R7, R16, R8, R7 ;  /* 0x0000000810077223 */ /* 0x000fca0000000007 */
[----:B------:R-:W-:-:S05]  /*6b20*/  F2FP.SATFINITE.E4M3.F32.PACK_AB_MERGE_C R7, RZ, R7, RZ ;  /* 0x00000007ff07723e */ /* 0x000fca00048070ff */
[----:B------:R0:W-:Y:S01]  /*6b30*/  STG.E.U8 desc[UR20][R10.64+0x79], R7 ;  /* 0x000079070a007986 */ /* 0x0001e2000c101114 */
[----:B------:R-:W-:Y:S05]  /*6b40*/  BRA `(.L_x_167) ;  /* 0x0000001000087947 */ /* 0x000fea0003800000 */
.L_x_38:
[----:B------:R-:W-:Y:S01]  /*6b50*/  ISETP.GE.AND P1, PT, R36, 0x1, PT ;  /* 0x000000012400780c */ /* 0x000fe20003f26270 */
[-C--:B--2---:R-:W-:Y:S01]  /*6b60*/  FMUL R143, R143, R8.reuse ;  /* 0x000000088f8f7220 */ /* 0x084fe20000400000 */
[-C--:B------:R-:W-:Y:S01]  /*6b70*/  FMUL R138, R138, R8.reuse ;  /* 0x000000088a8a7220 */ /* 0x080fe20000400000 */
[----:B------:R-:W-:Y:S01]  /*6b80*/  ISETP.GE.AND P0, PT, R36, 0x9, PT ;  /* 0x000000092400780c */ /* 0x000fe20003f06270 */
[-C--:B------:R-:W-:Y:S01]  /*6b90*/  FMUL R141, R141, R8.reuse ;  /* 0x000000088d8d7220 */ /* 0x080fe20000400000 */
[C---:B------:R-:W-:Y:S01]  /*6ba0*/  ISETP.LT.OR P4, PT, R29.reuse, 0x1, !P1 ;  /* 0x000000011d00780c */ /* 0x040fe20004f81670 */
[-C--:B------:R-:W-:Y:S01]  /*6bb0*/  FMUL R136, R136, R8.reuse ;  /* 0x0000000888887220 */ /* 0x080fe20000400000 */
[----:B------:R-:W-:Y:S01]  /*6bc0*/  ISETP.LT.OR P5, PT, R29, 0x2, !P1 ;  /* 0x000000021d00780c */ /* 0x000fe20004fa1670 */
[-C--:B------:R-:W-:Y:S01]  /*6bd0*/  FMUL R139, R139, R8.reuse ;  /* 0x000000088b8b7220 */ /* 0x080fe20000400000 */
[----:B------:R-:W-:Y:S01]  /*6be0*/  F2FP.SATFINITE.E4M3.F32.PACK_AB_MERGE_C R143, RZ, R143, RZ ;  /* 0x0000008fff8f723e */ /* 0x000fe200048070ff */
[----:B------:R-:W-:Y:S01]  /*6bf0*/  FMUL R134, R134, R8 ;  /* 0x0000000886867220 */ /* 0x000fe20000400000 */
[----:B------:R-:W-:Y:S01]  /*6c00*/  F2FP.SATFINITE.E4M3.F32.PACK_AB_MERGE_C R7, RZ, R138, RZ ;  /* 0x0000008aff07723e */ /* 0x000fe200048070ff */
[-C--:B------:R-:W-:Y:S01]  /*6c10*/  FMUL R137, R137, R8.reuse ;  /* 0x0000000889897220 */ /* 0x080fe20000400000 */
[C---:B------:R-:W-:Y:S01]  /*6c20*/  ISETP.LT.OR P3, PT, R29.reuse, 0x1, !P0 ;  /* 0x000000011d00780c */ /* 0x040fe20004761670 */
[-C--:B------:R-:W-:Y:S01]  /*6c30*/  FMUL R132, R132, R8.reuse ;  /* 0x0000000884847220 */ /* 0x080fe20000400000 */
[----:B------:R-:W-:Y:S01]  /*6c40*/  ISETP.LT.OR P6, PT, R29, 0xa, !P1 ;  /* 0x0000000a1d00780c */ /* 0x000fe20004fc1670 */
[-C--:B------:R-:W-:Y:S01]  /*6c50*/  FMUL R135, R135, R8.reuse ;  /* 0x0000000887877220 */ /* 0x080fe20000400000 */
[----:B------:R-:W-:Y:S01]  /*6c60*/  F2FP.SATFINITE.E4M3.F32.PACK_AB_MERGE_C R141, RZ, R141, RZ ;  /* 0x0000008dff8d723e */ /* 0x000fe200048070ff */
[----:B------:R-:W-:Y:S01]  /*6c70*/  @!P4 STG.E.U8 desc[UR20][R12.64], R143 ;  /* 0x0000008f0c00c986 */ /* 0x000fe2000c101114 */
[C---:B------:R-:W-:Y:S01]  /*6c80*/  ISETP.LT.OR P4, PT, R29.reuse, 0x2, !P0 ;  /* 0x000000021d00780c */ /* 0x040fe20004781670 */
[----:B------:R-:W-:Y:S01]  /*6c90*/  FMUL R130, R130, R8 ;  /* 0x0000000882827220 */ /* 0x000fe20000400000 */
[----:B------:R-:W-:Y:S01]  /*6ca0*/  F2FP.SATFINITE.E4M3.F32.PACK_AB_MERGE_C R25, RZ, R136, RZ ;  /* 0x00000088ff19723e */ /* 0x000fe200048070ff */
[----:B------:R0:W-:Y:S01]  /*6cb0*/  @!P5 STG.E.U8 desc[UR20][R12.64+0x1], R7 ;  /* 0x000001070c00d986 */ /* 0x0001e2000c101114 */
[----:B------:R-:W-:Y:S01]  /*6cc0*/  ISETP.LT.OR P5, PT, R29, 0x9, !P1 ;  /* 0x000000091d00780c */ /* 0x000fe20004fa1670 */
[-C--:B------:R-:W-:Y:S01]  /*6cd0*/  FMUL R133, R133, R8.reuse ;  /* 0x0000000885857220 */ /* 0x080fe20000400000 */
[----:B------:R-:W-:Y:S01]  /*6ce0*/  F2FP.SATFINITE.E4M3.F32.PACK_AB_MERGE_C R139, RZ, R139, RZ ;  /* 0x0000008bff8b723e */ /* 0x000fe200048070ff */
[----:B------:R-:W-:Y:S01]  /*6cf0*/  @!P3 STG.E.U8 desc[UR20][R10.64], R141 ;  /* 0x0000008d0a00b986 */ /* 0x000fe2000c101114 */
[----:B------:R-:W-:Y:S01]  /*6d00*/  ISETP.LT.OR P3, PT, R29, 0x9, !P0 ;  /* 0x000000091d00780c */ /* 0x000fe20004761670 */
[-C--:B------:R-:W-:Y:S01]  /*6d10*/  FMUL R128, R128, R8.reuse ;  /* 0x0000000880807220 */ /* 0x080fe20000400000 */
[----:B------:R-:W-:Y:S01]  /*6d20*/  F2FP.SATFINITE.E4M3.F32.PACK_AB_MERGE_C R137, RZ, R137, RZ ;  /* 0x00000089ff89723e */ /* 0x000fe200048070ff */
[-C--:B------:R-:W-:Y:S01]  /*6d30*/  FMUL R131, R131, R8.reuse ;  /* 0x0000000883837220 */ /* 0x080fe20000400000 */
[----:B------:R-:W-:Y:S01]  /*6d40*/  F2FP.SATFINITE.E4M3.F32.PACK_AB_MERGE_C R135, RZ, R135, RZ ;  /* 0x00000087ff87723e */ /* 0x000fe200048070ff */
[----:B------:R1:W-:Y:S01]  /*6d50*/  @!P4 STG.E.U8 desc[UR20][R10.64+0x1], R25 ;  /* 0x000001190a00c986 */ /* 0x0003e2000c101114 */
[C---:B------:R-:W-:Y:S01]  /*6d60*/  ISETP.LT.OR P4, PT, R29.reuse, 0xa, !P0 ;  /* 0x0000000a1d00780c */ /* 0x040fe20004781670 */
[----:B------:R-:W-:Y:S01]  /*6d70*/  FMUL R126, R126, R8 ;  /* 0x000000087e7e7220 */ /* 0x000fe20000400000 */
[----:B0-----:R-:W-:Y:S01]  /*6d80*/  F2FP.SATFINITE.E4M3.F32.PACK_AB_MERGE_C R7, RZ, R134, RZ ;  /* 0x00000086ff07723e */ /* 0x001fe200048070ff */
[----:B------:R-:W-:Y:S01]  /*6d90*/  @!P5 STG.E.U8 desc[UR20][R12.64+0x8], R139 ;  /* 0x0000088b0c00d986 */ /* 0x000fe2000c101114 */
[----:B------:R-:W-:Y:S01]  /*6da0*/  ISETP.LT.OR P5, PT, R29, 0x11, !P1 ;  /* 0x000000111d00780c */ /* 0x000fe20004fa1670 */
[-C--:B------:R-:W-:Y:S01]  /*6db0*/  FMUL R129, R129, R8.reuse ;  /* 0x0000000881817220 */ /* 0x080fe20000400000 */
[----:B------:R-:W-:Y:S01]  /*6dc0*/  F2FP.SATFINITE.E4M3.F32.PACK_AB_MERGE_C R133, RZ, R133, RZ ;  /* 0x00000085ff85723e */ /* 0x000fe200048070ff */
[----:B------:R0:W-:Y:S01]  /*6dd0*/  @!P6 STG.E.U8 desc[UR20][R12.64+0x9], R7 ;  /* 0x000009070c00e986 */ /* 0x0001e2000c101114 */
[----:B------:R-:W-:Y:S01]  /*6de0*/  ISETP.LT.OR P6, PT, R29, 0x12, !P1 ;  /* 0x000000121d00780c */ /* 0x000fe20004fc1670 */
[----:B------:R-:W-:Y:S01]  /*6df0*/  FMUL R124, R124, R8 ;  /* 0x000000087c7c7220 */ /* 0x000fe20000400000 */
[----:B------:R-:W-:Y:S01]  /*6e00*/  F2FP.SATFINITE.E4M3.F32.PACK_AB_MERGE_C R131, RZ, R131, RZ ;  /* 0x00000083ff83723e */ /* 0x000fe200048070ff */
[----:B------:R-:W-:Y:S01]  /*6e10*/  @!P3 STG.E.U8 desc[UR20][R10.64+0x8], R137 ;  /* 0x000008890a00b986 */ /* 0x000fe2000c101114 */
[----:B-1----:R-:W-:Y:S01]  /*6e20*/  F2FP.SATFINITE.E4M3.F32.PACK_AB_MERGE_C R25, RZ, R132, RZ ;  /* 0x00000084ff19723e */ /* 0x002fe200048070ff */
[-C--:B------:R-:W-:Y:S01]  /*6e30*/  FMUL R127, R127, R8.reuse ;  /* 0x000000087f7f7220 */ /* 0x080fe20000400000 */
[C---:B------:R-:W-:Y:S01]  /*6e40*/  ISETP.LT.OR P3, PT, R29.reuse, 0x11, !P0 ;  /* 0x000000111d00780c */ /* 0x040fe20004761670 */
[-C--:B------:R-:W-:Y:S01]  /*6e50*/  FMUL R122, R122, R8.reuse ;  /* 0x000000087a7a7220 */ /* 0x080fe20000400000 */
[----:B------:R-:W-:Y:S01]  /*6e60*/  F2FP.SATFINITE.E4M3.F32.PACK_AB_MERGE_C R129, RZ, R129, RZ ;  /* 0x00000081ff81723e */ /* 0x000fe200048070ff */
[----:B------:R1:W-:Y:S01]  /*6e70*/  @!P4 STG.E.U8 desc[UR20][R10.64+0x9], R25 ;  /* 0x000009190a00c986 */ /* 0x0003e2000c101114 */
[----:B------:R-:W-:Y:S01]  /*6e80*/  ISETP.LT.OR P4, PT, R29, 0x12, !P0 ;  /* 0x000000121d00780c */ /* 0x000fe20004781670 */
[----:B------:R-:W-:Y:S01]  /*6e90*/  FMUL R125, R125, R8 ;  /* 0x000000087d7d7220 */ /* 0x000fe20000400000 */
[----:B0-----:R-:W-:Y:S01]  /*6ea0*/  F2FP.SATFINITE.E4M3.F32.PACK_AB_MERGE_C R7, RZ, R130, RZ ;  /* 0x00000082ff07723e */ /* 0x001fe200048070ff */
[----:B------:R-:W-:Y:S01]  /*6eb0*/  @!P5 STG.E.U8 desc[UR20][R12.64+0x10], R135 ;  /* 0x000010870c00d986 */ /* 0x000fe2000c101114 */
[C---:B------:R-:W-:Y:S01]  /*6ec0*/  ISETP.LT.OR P5, PT, R29.reuse, 0x19, !P1 ;  /* 0x000000191d00780c */ /* 0x040fe20004fa1670 */
[-C--:B------:R-:W-:Y:S01]  /*6ed0*/  FMUL R120, R120, R8.reuse ;  /* 0x0000000878787220 */ /* 0x080fe20000400000 */
[----:B------:R-:W-:Y:S01]  /*6ee0*/  F2FP.SATFINITE.E4M3.F32.PACK_AB_MERGE_C R127, RZ, R127, RZ ;  /* 0x0000007fff7f723e */ /* 0x000fe200048070ff */
[----:B------:R0:W-:Y:S01]  /*6ef0*/  @!P6 STG.E.U8 desc[UR20][R12.64+0x11], R7 ;  /* 0x000011070c00e986 */ /* 0x0001e2000c101114 */
[----:B------:R-:W-:Y:S01]  /*6f00*/  ISETP.LT.OR P6, PT, R29, 0x1a, !P1 ;  /* 0x0000001a1d00780c */ /* 0x000fe20004fc1670 */
[-C--:B------:R-:W-:Y:S01]  /*6f10*/  FMUL R123, R123, R8.reuse ;  /* 0x000000087b7b7220 */ /* 0x080fe20000400000 */
[----:B------:R-:W-:Y:S01]  /*6f20*/  FMUL R118, R118, R8 ;  /* 0x0000000876767220 */ /* 0x000fe20000400000 */
[----:B-1----:R-:W-:Y:S01]  /*6f30*/  F2FP.SATFINITE.E4M3.F32.PACK_AB_MERGE_C R25, RZ, R128, RZ ;  /* 0x00000080ff19723e */ /* 0x002fe200048070ff */
[----:B------:R-:W-:Y:S01]  /*6f40*/  @!P3 STG.E.U8 desc[UR20][R10.64+0x10], R133 ;  /* 0x000010850a00b986 */ /* 0x000fe2000c101114 */
[----:B------:R-:W-:Y:S01]  /*6f50*/  ISETP.LT.OR P3, PT, R29, 0x19, !P0 ;  /* 0x000000191d00780c */ /* 0x000fe20004761670 */
        /* <DEDUP_REMOVED lines=35> */
[----:B------:R-:W-:Y:S01]  /*7190*/  ISETP.LT.OR P3, PT, R29, 0x29, !P0 ;  /* 0x000000291d00780c */ /* 0x000fe20004761670 */
[-C--:B------:R-:W-:Y:S01]  /*71a0*/  FMUL R111, R111, R8.reuse ;  /* 0x000000086f6f7220 */ /* 0x080fe20000400000 */
[-C--:B------:R-:W-:Y:S01]  /*71b0*/  FMUL R106, R106, R8.reuse ;  /* 0x000000086a6a7220 */ /* 0x080fe20000400000 */
        /* <DEDUP_REMOVED lines=104> */
[----:B------:R-:W-:-:S02]  /*7840*/  ISETP.LT.OR P3, PT, R29, 0x59, !P0 ;  /* 0x000000591d00780c */ /* 0x000fc40004761670 */
[----:B------:R-:W-:Y:S01]  /*7850*/  F2FP.SATFINITE.E4M3.F32.PACK_AB_MERGE_C R21, RZ, R21, RZ ;  /* 0x00000015ff15723e */ /* 0x000fe200048070ff */
[----:B------:R1:W-:Y:S01]  /*7860*/  @!P4 STG.E.U8 desc[UR20][R10.64+0x51], R25 ;  /* 0x000051190a00c986 */ /* 0x0003e2000c101114 */
[C---:B------:R-:W-:Y:S02]  /*7870*/  ISETP.LT.OR P4, PT, R29.reuse, 0x5a, !P0 ;  /* 0x0000005a1d00780c */ /* 0x040fe40004781670 */
[----:B0-----:R-:W-:Y:S01]  /*7880*/  F2FP.SATFINITE.E4M3.F32.PACK_AB_MERGE_C R7, RZ, R94, RZ ;  /* 0x0000005eff07723e */ /* 0x001fe200048070ff */
[----:B------:R-:W-:Y:S01]  /*7890*/  @!P5 STG.E.U8 desc[UR20][R12.64+0x58], R99 ;  /* 0x000058630c00d986 */ /* 0x000fe2000c101114 */
[C---:B------:R-:W-:Y:S02]  /*78a0*/  ISETP.LT.OR P5, PT, R29.reuse, 0x61, !P1 ;  /* 0x000000611d00780c */ /* 0x040fe40004fa1670 */
[----:B------:R-:W-:Y:S01]  /*78b0*/  F2FP.SATFINITE.E4M3.F32.PACK_AB_MERGE_C R15, RZ, R15, RZ ;  /* 0x0000000fff0f723e */ /* 0x000fe200048070ff */
[----:B------:R0:W-:Y:S01]  /*78c0*/  @!P6 STG.E.U8 desc[UR20][R12.64+0x59], R7 ;  /* 0x000059070c00e986 */ /* 0x0001e2000c101114 */
[----:B------:R-:W-:-:S02]  /*78d0*/  ISETP.LT.OR P6, PT, R29, 0x62, !P1 ;  /* 0x000000621d00780c */ /* 0x000fc40004fc1670 */
[----:B------:R-:W-:Y:S01]  /*78e0*/  F2FP.SATFINITE.E4M3.F32.PACK_AB_MERGE_C R17, RZ, R17, RZ ;  /* 0x00000011ff11723e */ /* 0x000fe200048070ff */
[----:B------:R-:W-:Y:S01]  /*78f0*/  @!P3 STG.E.U8 desc[UR20][R10.64+0x58], R97 ;  /* 0x000058610a00b986 */ /* 0x000fe2000c101114 */
[----:B-1----:R-:W-:Y:S02]  /*7900*/  F2FP.SATFINITE.E4M3.F32.PACK_AB_MERGE_C R25, RZ, R92, RZ ;  /* 0x0000005cff19723e */ /* 0x002fe400048070ff */
[----:B------:R-:W-:-:S03]  /*7910*/  ISETP.LT.OR P3, PT, R29, 0x61, !P0 ;  /* 0x000000611d00780c */ /* 0x000fc60004761670 */
[----:B------:R1:W-:Y:S01]  /*7920*/  @!P4 STG.E.U8 desc[UR20][R10.64+0x59], R25 ;  /* 0x000059190a00c986 */ /* 0x0003e2000c101114 */
[C---:B------:R-:W-:Y:S02]  /*7930*/  ISETP.LT.OR P4, PT, R29.reuse, 0x62, !P0 ;  /* 0x000000621d00780c */ /* 0x040fe40004781670 */
[----:B0-----:R-:W-:Y:S01]  /*7940*/  F2FP.SATFINITE.E4M3.F32.PACK_AB_MERGE_C R7, RZ, R90, RZ ;  /* 0x0000005aff07723e */ /* 0x001fe200048070ff */
[----:B------:R-:W-:Y:S01]  /*7950*/  @!P5 STG.E.U8 desc[UR20][R12.64+0x60], R93 ;  /* 0x0000605d0c00d986 */ /* 0x000fe2000c101114 */
[----:B------:R-:W-:-:S03]  /*7960*/  ISETP.LT.OR P5, PT, R29, 0x69, !P1 ;  /* 0x000000691d00780c */ /* 0x000fc60004fa1670 */
[----:B------:R0:W-:Y:S01]  /*7970*/  @!P6 STG.E.U8 desc[UR20][R12.64+0x61], R7 ;  /* 0x000061070c00e986 */ /* 0x0001e2000c101114 */
[C---:B------:R-:W-:Y:S02]  /*7980*/  ISETP.LT.OR P6, PT, R29.reuse, 0x6a, !P1 ;  /* 0x0000006a1d00780c */ /* 0x040fe40004fc1670 */
[----:B-1----:R-:W-:Y:S01]  /*7990*/  F2FP.SATFINITE.E4M3.F32.PACK_AB_MERGE_C R25, RZ, R88, RZ ;  /* 0x00000058ff19723e */ /* 0x002fe200048070ff */
[----:B------:R-:W-:Y:S01]  /*79a0*/  @!P3 STG.E.U8 desc[UR20][R10.64+0x60], R95 ;  /* 0x0000605f0a00b986 */ /* 0x000fe2000c101114 */
        /* <DEDUP_REMOVED lines=11> */
[----:B------:R-:W-:Y:S01]  /*7a60*/  @!P4 STG.E.U8 desc[UR20][R10.64+0x69], R25 ;  /* 0x000069190a00c986 */ /* 0x000fe2000c101114 */
[C---:B------:R-:W-:Y:S02]  /*7a70*/  ISETP.LT.OR P4, PT, R29.reuse, 0x79, !P1 ;  /* 0x000000791d00780c */ /* 0x040fe40004f81670 */
[C---:B------:R-:W-:Y:S01]  /*7a80*/  ISETP.LT.OR P1, PT, R29.reuse, 0x7a, !P1 ;  /* 0x0000007a1d00780c */ /* 0x040fe20004f21670 */
[----:B------:R1:W-:Y:S01]  /*7a90*/  @!P5 STG.E.U8 desc[UR20][R12.64+0x70], R23 ;  /* 0x000070170c00d986 */ /* 0x0003e2000c101114 */
[C---:B------:R-:W-:Y:S02]  /*7aa0*/  ISETP.LT.OR P5, PT, R29.reuse, 0x72, !P0 ;  /* 0x000000721d00780c */ /* 0x040fe400047a1670 */
[----:B0-----:R-:W-:Y:S01]  /*7ab0*/  F2FP.SATFINITE.E4M3.F32.PACK_AB_MERGE_C R7, RZ, R18, RZ ;  /* 0x00000012ff07723e */ /* 0x001fe200048070ff */
[----:B------:R0:W-:Y:S01]  /*7ac0*/  @!P6 STG.E.U8 desc[UR20][R12.64+0x71], R19 ;  /* 0x000071130c00e986 */ /* 0x0001e2000c101114 */
[C---:B------:R-:W-:Y:S02]  /*7ad0*/  ISETP.LT.OR P6, PT, R29.reuse, 0x79, !P0 ;  /* 0x000000791d00780c */ /* 0x040fe400047c1670 */
[----:B------:R-:W-:Y:S01]  /*7ae0*/  ISETP.LT.OR P0, PT, R29, 0x7a, !P0 ;  /* 0x0000007a1d00780c */ /* 0x000fe20004701670 */
[----:B------:R2:W-:Y:S01]  /*7af0*/  @!P3 STG.E.U8 desc[UR20][R10.64+0x70], R21 ;  /* 0x000070150a00b986 */ /* 0x0005e2000c101114 */
[----:B-1----:R-:W-:-:S05]  /*7b00*/  F2FP.SATFINITE.E4M3.F32.PACK_AB_MERGE_C R23, RZ, R16, RZ ;  /* 0x00000010ff17723e */ /* 0x002fca00048070ff */
[----:B------:R2:W-:Y:S01]  /*7b10*/  @!P5 STG.E.U8 desc[UR20][R10.64+0x71], R7 ;  /* 0x000071070a00d986 */ /* 0x0005e2000c101114 */
[----:B0-----:R-:W-:-:S03]  /*7b20*/  F2FP.SATFINITE.E4M3.F32.PACK_AB_MERGE_C R19, RZ, R14, RZ ;  /* 0x0000000eff13723e */ /* 0x001fc600048070ff */
[----:B------:R2:W-:Y:S04]  /*7b30*/  @!P4 STG.E.U8 desc[UR20][R12.64+0x78], R15 ;  /* 0x0000780f0c00c986 */ /* 0x0005e8000c101114 */
[----:B------:R2:W-:Y:S04]  /*7b40*/  @!P1 STG.E.U8 desc[UR20][R12.64+0x79], R19 ;  /* 0x000079130c009986 */ /* 0x0005e8000c101114 */
[----:B------:R2:W-:Y:S04]  /*7b50*/  @!P6 STG.E.U8 desc[UR20][R10.64+0x78], R17 ;  /* 0x000078110a00e986 */ /* 0x0005e8000c101114 */
[----:B------:R2:W-:Y:S02]  /*7b60*/  @!P0 STG.E.U8 desc[UR20][R10.64+0x79], R23 ;  /* 0x000079170a008986 */ /* 0x0005e4000c101114 */
.L_x_167:
[----:B------:R-:W-:Y:S05]  /*7b70*/  BSYNC B0 ;  /* 0x0000000000007941 */ /* 0x000fea0003800000 */
.L_x_37:
[----:B------:R-:W-:Y:S01]  /*7b80*/  ULDC UR6, c[0x0][0xc] ;  /* 0x0000030000067ab9 */ /* 0x000fe20000000800 */
[----:B------:R-:W-:Y:S01]  /*7b90*/  ULDC UR7, c[0x0][0x10] ;  /* 0x0000040000077ab9 */ /* 0x000fe20000000800 */
[----:B0-2--5:R-:W0:Y:S01]  /*7ba0*/  LDC R7, c[0x0][0x14] ;  /* 0x00000500ff077b82 */ /* 0x025e220000000800 */
[----:B------:R-:W-:Y:S01]  /*7bb0*/  UIMAD.WIDE.U32 UR6, UR6, UR7, URZ ;  /* 0x00000007060672a5 */ /* 0x000fe2000f8e003f */
[----:B----4-:R-:W-:Y:S01]  /*7bc0*/  PRMT R10, RZ, 0x7610, R10 ;  /* 0x00007610ff0a7816 */ /* 0x010fe2000000000a */
[----:B------:R-:W-:-:S04]  /*7bd0*/  IMAD.MOV.U32 R11, RZ, RZ, -0x1 ;  /* 0xffffffffff0b7424 */ /* 0x000fc800078e00ff */
[----:B0-----:R-:W-:-:S04]  /*7be0*/  IMAD.WIDE.U32 R2, R7, UR6, R2 ;  /* 0x0000000607027c25 */ /* 0x001fc8000f8e0002 */
[----:B------:R-:W-:Y:S01]  /*7bf0*/  IMAD R7, R7, UR7, RZ ;  /* 0x0000000707077c24 */ /* 0x000fe2000f8e02ff */
[----:B------:R-:W-:Y:S02]  /*7c00*/  ULDC.64 UR6, c[0x0][0x650] ;  /* 0x0001940000067ab9 */ /* 0x000fe40000000a00 */
[----:B------:R-:W-:Y:S01]  /*7c10*/  ISETP.GE.U32.AND P0, PT, R2, UR6, PT ;  /* 0x0000000602007c0c */ /* 0x000fe2000bf06070 */
[----:B------:R-:W-:Y:S02]  /*7c20*/  IMAD.IADD R3, R3, 0x1, R7 ;  /* 0x0000000103037824 */ /* 0x000fe400078e0207 */
[----:B------:R-:W-:-:S03]  /*7c30*/  IMAD.MOV.U32 R7, RZ, RZ, -0x1 ;  /* 0xffffffffff077424 */ /* 0x000fc600078e00ff */
[----:B------:R-:W-:-:S13]  /*7c40*/  ISETP.GE.U32.AND.EX P0, PT, R3, UR7, PT, P0 ;  /* 0x0000000703007c0c */ /* 0x000fda000bf06100 */
[----:B------:R-:W-:Y:S05]  /*7c50*/  @P0 BRA `(.L_x_168) ;  /* 0x0000000400600947 */ /* 0x000fea0003800000 */
[----:B------:R-:W0:Y:S01]  /*7c60*/  S2R R22, SR_CTAID.X ;  /* 0x0000000000167919 */ /* 0x000e220000002500 */
[----:B------:R-:W2:Y:S01]  /*7c70*/  LDC.64 R16, c[0x0][0x628] ;  /* 0x00018a00ff107b82 */ /* 0x000ea20000000a00 */
[----:B------:R-:W-:Y:S01]  /*7c80*/  ULDC UR6, c[0x0][0x150] ;  /* 0x0000540000067ab9 */ /* 0x000fe20000000800 */
[----:B------:R-:W-:Y:S01]  /*7c90*/  IMAD.MOV.U32 R14, RZ, RZ, R2 ;  /* 0x000000ffff0e7224 */ /* 0x000fe200078e0002 */
[----:B------:R-:W4:Y:S01]  /*7ca0*/  S2R R24, SR_CTAID.Y ;  /* 0x0000000000187919 */ /* 0x000f220000002600 */
[----:B------:R-:W-:-:S04]  /*7cb0*/  IMAD.MOV.U32 R15, RZ, RZ, R3 ;  /* 0x000000ffff0f7224 */ /* 0x000fc800078e0003 */
[----:B------:R-:W1:Y:S08]  /*7cc0*/  LDC R25, c[0x0][0x144] ;  /* 0x00005100ff197b82 */ /* 0x000e700000000800 */
[----:B------:R-:W1:Y:S08]  /*7cd0*/  LDC R18, c[0x0][0x630] ;  /* 0x00018c00ff127b82 */ /* 0x000e700000000800 */
[----:B------:R-:W1:Y:S01]  /*7ce0*/  LDC.64 R20, c[0x0][0x620] ;  /* 0x00018800ff147b82 */ /* 0x000e620000000a00 */
[----:B--2---:R-:W-:-:S04]  /*7cf0*/  ISETP.NE.U32.AND P0, PT, R16, RZ, PT ;  /* 0x000000ff1000720c */ /* 0x004fc80003f05070 */
[----:B------:R-:W-:Y:S02]  /*7d00*/  ISETP.NE.AND.EX P0, PT, R17, RZ, PT, P0 ;  /* 0x000000ff1100720c */ /* 0x000fe40003f05300 */
[----:B0-----:R-:W-:-:S05]  /*7d10*/  I2FP.F32.U32 R7, R22 ;  /* 0x0000001600077245 */ /* 0x001fca0000201000 */
[----:B------:R-:W-:-:S04]  /*7d20*/  FMUL R7, R7, UR6 ;  /* 0x0000000607077c20 */ /* 0x000fc80008400000 */
[----:B------:R0:W2:Y:S02]  /*7d30*/  F2I.U32.TRUNC.NTZ R23, R7 ;  /* 0x0000000700177305 */ /* 0x0000a4000020f000 */
[----:B----4-:R-:W-:Y:S05]  /*7d40*/  @!P0 BRA `(.L_x_169) ;  /* 0x0000000000288947 */ /* 0x010fea0003800000 */
[----:B0-----:R-:W0:Y:S02]  /*7d50*/  LDC R7, c[0x0][0x634] ;  /* 0x00018d00ff077b82 */ /* 0x001e240000000800 */
        /* <DEDUP_REMOVED lines=9> */
.L_x_169:
[-CC-:B-1----:R-:W-:Y:S01]  /*7df0*/  SHF.R.U64 R19, R14, R18.reuse, R15.reuse ;  /* 0x000000120e137219 */ /* 0x182fe2000000120f */
[----:B------:R-:W1:Y:S01]  /*7e00*/  LDC.64 R30, c[0x0][0x640] ;  /* 0x00019000ff1e7b82 */ /* 0x000e620000000a00 */
[----:B0-----:R-:W-:Y:S01]  /*7e10*/  SHF.R.U32.HI R7, RZ, R18, R15 ;  /* 0x00000012ff077219 */ /* 0x001fe2000001160f */
[----:B--2---:R-:W-:Y:S01]  /*7e20*/  IMAD.MOV R23, RZ, RZ, -R23 ;  /* 0x000000ffff177224 */ /* 0x004fe200078e0a17 */
[----:B------:R-:W-:Y:S01]  /*7e30*/  IADD3 R13, P0, RZ, -R19, RZ ;  /* 0x80000013ff0d7210 */ /* 0x000fe20007f1e0ff */
[----:B------:R-:W-:Y:S02]  /*7e40*/  ULDC UR6, c[0x0][0x154] ;  /* 0x0000550000067ab9 */ /* 0x000fe40000000800 */
[----:B------:R-:W-:Y:S02]  /*7e50*/  IMAD R25, R25, R23, R22 ;  /* 0x0000001719197224 */ /* 0x000fe400078e0216 */
[----:B------:R-:W0:Y:S01]  /*7e60*/  LDC R14, c[0x0][0x618] ;  /* 0x00018600ff0e7b82 */ /* 0x000e220000000800 */
[----:B------:R-:W-:-:S02]  /*7e70*/  IMAD.X R7, RZ, RZ, ~R7, P0 ;  /* 0x000000ffff077224 */ /* 0x000fc400000e0e07 */
[----:B------:R-:W-:-:S04]  /*7e80*/  IMAD.WIDE.U32 R10, R13, R20, R2 ;  /* 0x000000140d0a7225 */ /* 0x000fc800078e0002 */
[----:B------:R-:W-:Y:S01]  /*7e90*/  IMAD R12, R7, R20, RZ ;  /* 0x00000014070c7224 */ /* 0x000fe200078e02ff */
[----:B---3--:R-:W2:Y:S03]  /*7ea0*/  LDC R26, c[0x0][0x608] ;  /* 0x00018200ff1a7b82 */ /* 0x008ea60000000800 */
[----:B------:R-:W-:Y:S02]  /*7eb0*/  IMAD R7, R13, R21, R12 ;  /* 0x000000150d077224 */ /* 0x000fe400078e020c */
[----:B------:R-:W-:Y:S02]  /*7ec0*/  IMAD.MOV.U32 R13, RZ, RZ, 0x1 ;  /* 0x00000001ff0d7424 */ /* 0x000fe400078e00ff */
[----:B------:R-:W-:Y:S01]  /*7ed0*/  IMAD.IADD R7, R11, 0x1, R7 ;  /* 0x000000010b077824 */ /* 0x000fe200078e0207 */
[----:B------:R-:W3:Y:S01]  /*7ee0*/  LDC R28, c[0x0][0x658] ;  /* 0x00019600ff1c7b82 */ /* 0x000ee20000000800 */
[----:B------:R-:W-:-:S02]  /*7ef0*/  I2FP.F32.U32 R11, R24 ;  /* 0x00000018000b7245 */ /* 0x000fc40000201000 */
[----:B-1----:R-:W-:-:S03]  /*7f00*/  ISETP.NE.U32.AND P0, PT, R30, RZ, PT ;  /* 0x000000ff1e00720c */ /* 0x002fc60003f05070 */
[----:B------:R-:W-:Y:S01]  /*7f10*/  FMUL R12, R11, UR6 ;  /* 0x000000060b0c7c20 */ /* 0x000fe20008400000 */
[----:B------:R-:W-:Y:S01]  /*7f20*/  ISETP.NE.AND.EX P0, PT, R31, RZ, PT, P0 ;  /* 0x000000ff1f00720c */ /* 0x000fe20003f05300 */
[----:B------:R-:W1:Y:S01]  /*7f30*/  LDC R23, c[0x0][0x148] ;  /* 0x00005200ff177b82 */ /* 0x000e620000000800 */
[-CC-:B0-----:R-:W-:Y:S01]  /*7f40*/  SHF.R.U64 R18, R10, R14.reuse, R7.reuse ;  /* 0x0000000e0a127219 */ /* 0x181fe20000001207 */
[----:B------:R0:W4:Y:S01]  /*7f50*/  F2I.U32.TRUNC.NTZ R20, R12 ;  /* 0x0000000c00147305 */ /* 0x000122000020f000 */
[----:B------:R-:W-:Y:S01]  /*7f60*/  SHF.R.U32.HI R7, RZ, R14, R7 ;  /* 0x0000000eff077219 */ /* 0x000fe20000011607 */
[----:B------:R-:W-:-:S04]  /*7f70*/  IMAD.MOV.U32 R11, RZ, RZ, -0x1 ;  /* 0xffffffffff0b7424 */ /* 0x000fc800078e00ff */
[----:B------:R-:W0:Y:S01]  /*7f80*/  LDC R22, c[0x0][0x600] ;  /* 0x00018000ff167b82 */ /* 0x000e220000000800 */
[-CC-:B--2---:R-:W-:Y:S02]  /*7f90*/  SHF.R.U64 R16, R18, R26.reuse, R7.reuse ;  /* 0x0000001a12107219 */ /* 0x184fe40000001207 */
[----:B------:R-:W-:-:S05]  /*7fa0*/  SHF.R.U32.HI R7, RZ, R26, R7 ;  /* 0x0000001aff077219 */ /* 0x000fca0000011607 */
[----:B------:R-:W2:Y:S01]  /*7fb0*/  LDC R29, c[0x0][0x648] ;  /* 0x00019200ff1d7b82 */ /* 0x000ea20000000800 */
[-C--:B---3--:R-:W-:Y:S02]  /*7fc0*/  SHF.L.U32 R10, R11, R28.reuse, RZ ;  /* 0x0000001c0b0a7219 */ /* 0x088fe400000006ff */
[--C-:B------:R-:W-:Y:S02]  /*7fd0*/  SHF.R.U64 R21, R16, R28, R7.reuse ;  /* 0x0000001c10157219 */ /* 0x100fe40000001207 */
[----:B------:R-:W-:Y:S02]  /*7fe0*/  LOP3.LUT R27, RZ, R10, RZ, 0x33, !PT ;  /* 0x0000000aff1b7212 */ /* 0x000fe400078e33ff */
[-C--:B------:R-:W-:Y:S01]  /*7ff0*/  SHF.R.U32.HI R11, RZ, R28.reuse, R7 ;  /* 0x0000001cff0b7219 */ /* 0x080fe20000011607 */
[----:B------:R-:W3:Y:S01]  /*8000*/  LDC R32, c[0x0][0x638] ;  /* 0x00018e00ff207b82 */ /* 0x000ee20000000800 */
[----:B------:R-:W-:Y:S01]  /*8010*/  SHF.L.U32 R26, R13, R28, RZ ;  /* 0x0000001c0d1a7219 */ /* 0x000fe200000006ff */
[----:B------:R-:W-:-:S06]  /*8020*/  IMAD.MOV.U32 R10, RZ, RZ, R21 ;  /* 0x000000ffff0a7224 */ /* 0x000fcc00078e0015 */
[----:B------:R-:W0:Y:S01]  /*8030*/  LDC R33, c[0x0][0x610] ;  /* 0x00018400ff217b82 */ /* 0x000e220000000800 */
[----:B----4-:R-:W-:Y:S05]  /*8040*/  @!P0 BRA `(.L_x_170) ;  /* 0x0000000000288947 */ /* 0x010fea0003800000 */
[----:B------:R-:W4:Y:S02]  /*8050*/  LDC R10, c[0x0][0x64c] ;  /* 0x00019300ff0a7b82 */ /* 0x000f240000000800 */
[----:B----4-:R-:W-:-:S05]  /*8060*/  IADD3 R7, P0, R21, R10, RZ ;  /* 0x0000000a15077210 */ /* 0x010fca0007f1e0ff */
[----:B------:R-:W-:-:S04]  /*8070*/  IMAD.X R17, RZ, RZ, R11, P0 ;  /* 0x000000ffff117224 */ /* 0x000fc800000e060b */
[----:B------:R-:W-:-:S04]  /*8080*/  IMAD.WIDE.U32 R10, R17, R30, RZ ;  /* 0x0000001e110a7225 */ /* 0x000fc800078e00ff */
[----:B0-----:R-:W-:-:S04]  /*8090*/  IMAD.WIDE.U32 R12, P0, R7, R31, R10 ;  /* 0x0000001f070c7225 */ /* 0x001fc8000780000a */
[----:B------:R-:W-:-:S04]  /*80a0*/  IMAD.WIDE.U32 R10, R7, R30, RZ ;  /* 0x0000001e070a7225 */ /* 0x000fc800078e00ff */
[----:B------:R-:W-:Y:S01]  /*80b0*/  IMAD.X R15, RZ, RZ, RZ, P0 ;  /* 0x000000ffff0f7224 */ /* 0x000fe200000e06ff */
[----:B------:R-:W-:Y:S01]  /*80c0*/  IADD3 RZ, P0, R11, R12, RZ ;  /* 0x0000000c0bff7210 */ /* 0x000fe20007f1e0ff */
[----:B------:R-:W-:-:S04]  /*80d0*/  IMAD.MOV.U32 R14, RZ, RZ, R13 ;  /* 0x000000ffff0e7224 */ /* 0x000fc800078e000d */
[----:B------:R-:W-:-:S08]  /*80e0*/  IMAD.WIDE.U32.X R10, R17, R31, R14, P0 ;  /* 0x0000001f110a7225 */ /* 0x000fd000000e040e */
.L_x_170:
[----:B--2---:R-:W-:Y:S01]  /*80f0*/  SHF.R.U64 R7, R10, R29, R11 ;  /* 0x0000001d0a077219 */ /* 0x004fe2000000120b */
[----:B0-----:R-:W-:Y:S01]  /*8100*/  VIADD R11, R22, 0xffffffff ;  /* 0xffffffff160b7836 */ /* 0x001fe20000000000 */
[----:B------:R-:W-:Y:S01]  /*8110*/  LOP3.LUT R28, R16, R27, RZ, 0xc0, !PT ;  /* 0x0000001b101c7212 */ /* 0x000fe200078ec0ff */
[----:B------:R-:W-:Y:S02]  /*8120*/  IMAD.MOV R20, RZ, RZ, -R20 ;  /* 0x000000ffff147224 */ /* 0x000fe400078e0a14 */
[----:B------:R-:W-:Y:S01]  /*8130*/  IMAD.MOV R10, RZ, RZ, -R7 ;  /* 0x000000ffff0a7224 */ /* 0x000fe200078e0a07 */
[----:B------:R-:W-:Y:S01]  /*8140*/  LOP3.LUT R18, R18, R11, RZ, 0xc0, !PT ;  /* 0x0000000b12127212 */ /* 0x000fe200078ec0ff */
[----:B------:R-:W-:Y:S02]  /*8150*/  IMAD R28, R26, R7, R28 ;  /* 0x000000071a1c7224 */ /* 0x000fe400078e021c */
[----:B-1----:R-:W-:Y:S02]  /*8160*/  @P2 IMAD R25, R23, R20, R24 ;  /* 0x0000001417192224 */ /* 0x002fe400078e0218 */
[----:B---3--:R-:W-:-:S02]  /*8170*/  IMAD R7, R10, R32, R21 ;  /* 0x000000200a077224 */ /* 0x008fc400078e0215 */
[----:B------:R-:W-:Y:S02]  /*8180*/  IMAD R28, R28, R33, R25 ;  /* 0x000000211c1c7224 */ /* 0x000fe400078e0219 */
[----:B------:R-:W-:Y:S02]  /*8190*/  IMAD R7, R7, R22, R18 ;  /* 0x0000001607077224 */ /* 0x000fe400078e0212 */
[----:B------:R-:W-:-:S03]  /*81a0*/  IMAD.MOV.U32 R10, RZ, RZ, 0x1 ;  /* 0x00000001ff0a7424 */ /* 0x000fc600078e00ff */
[----:B------:R-:W-:Y:S02]  /*81b0*/  SEL R11, R7, R28, !P2 ;  /* 0x0000001c070b7207 */ /* 0x000fe40005000000 */
[----:B------:R-:W-:Y:S01]  /*81c0*/  SEL R28, R28, R7, !P2 ;  /* 0x000000071c1c7207 */ /* 0x000fe20005000000 */
[----:B------:R-:W-:-:S07]  /*81d0*/  IMAD.MOV.U32 R7, RZ, RZ, R19 ;  /* 0x000000ffff077224 */ /* 0x000fce00078e0013 */
.L_x_168:
[----:B------:R-:W-:Y:S01]  /*81e0*/  LOP3.LUT P0, RZ, R10, 0xff, RZ, 0xc0, !PT ;  /* 0x000000ff0aff7812 */ /* 0x000fe2000780c0ff */
[----:B------:R-:W-:-:S12]  /*81f0*/  IMAD.MOV.U32 R10, RZ, RZ, R28 ;  /* 0x000000ffff0a7224 */ /* 0x000fd800078e001c */
[----:B------:R-:W-:Y:S05]  /*8200*/  @P0 BRA `(.L_x_171) ;  /* 0xffffff8c00e80947 */ /* 0x000fea000383ffff */
[----:B------:R-:W-:Y:S05]  /*8210*/  EXIT ;  /* 0x000000000000794d */ /* 0x000fea0003800000 */
.L_x_7:
[----:B0-----:R-:W-:Y:S01]  /*8220*/  ULDC.64 UR4, c[0x0][0x650] ;  /* 0x0001940000047ab9 */ /* 0x001fe20000000a00 */
        /* <DEDUP_REMOVED lines=25> */
.L_x_173:
[----:B------:R-:W0:Y:S01]  /*83c0*/  LDC.64 R28, c[0x0][0x640] ;  /* 0x00019000ff1c7b82 */ /* 0x000e220000000a00 */
[-CC-:B------:R-:W-:Y:S01]  /*83d0*/  SHF.R.U64 R21, R16, R6.reuse, R17.reuse ;  /* 0x0000000610157219 */ /* 0x180fe20000001211 */
[----:B------:R-:W-:Y:S01]  /*83e0*/  IMAD.MOV.U32 R31, RZ, RZ, 0x1 ;  /* 0x00000001ff1f7424 */ /* 0x000fe200078e00ff */
[----:B------:R-:W-:Y:S02]  /*83f0*/  SHF.R.U32.HI R5, RZ, R6, R17 ;  /* 0x00000006ff057219 */ /* 0x000fe40000011611 */
        /* <DEDUP_REMOVED lines=9> */
[----:B0-----:R-:W-:Y:S01]  /*8490*/  ISETP.NE.U32.AND P0, PT, R28, RZ, PT ;  /* 0x000000ff1c00720c */ /* 0x001fe20003f05070 */
[----:B------:R-:W-:-:S03]  /*84a0*/  IMAD.MOV.U32 R11, RZ, RZ, -0x1 ;  /* 0xffffffffff0b7424 */ /* 0x000fc600078e00ff */
[----:B------:R-:W-:Y:S02]  /*84b0*/  ISETP.NE.AND.EX P0, PT, R29, RZ, PT, P0 ;  /* 0x000000ff1d00720c */ /* 0x000fe40003f05300 */
[----:B------:R-:W0:Y:S01]  /*84c0*/  LDC R24, c[0x0][0x600] ;  /* 0x00018000ff187b82 */ /* 0x000e220000000800 */
[-CC-:B-1----:R-:W-:Y:S02]  /*84d0*/  SHF.R.U64 R18, R10, R14.reuse, R5.reuse ;  /* 0x0000000e0a127219 */ /* 0x182fe40000001205 */
[----:B------:R-:W-:-:S05]  /*84e0*/  SHF.R.U32.HI R5, RZ, R14, R5 ;  /* 0x0000000eff057219 */ /* 0x000fca0000011605 */
        /* <DEDUP_REMOVED lines=21> */
.L_x_174:
[----:B-1----:R-:W-:Y:S01]  /*8640*/  SHF.R.U64 R6, R10, R25, R11 ;  /* 0x000000190a067219 */ /* 0x002fe2000000120b */
[----:B0-----:R-:W-:Y:S01]  /*8650*/  VIADD R11, R24, 0xffffffff ;  /* 0xffffffff180b7836 */ /* 0x001fe20000000000 */
[----:B------:R-:W-:Y:S01]  /*8660*/  SHF.L.U32 R9, R31, R26, RZ ;  /* 0x0000001a1f097219 */ /* 0x000fe200000006ff */
[----:B------:R-:W-:Y:S01]  /*8670*/  @P2 IMAD R12, R13, R20, R8 ;  /* 0x000000140d0c2224 */ /* 0x000fe200078e0208 */
[----:B------:R-:W-:Y:S01]  /*8680*/  LOP3.LUT R5, R22, R33, RZ, 0xc0, !PT ;  /* 0x0000002116057212 */ /* 0x000fe200078ec0ff */
[----:B------:R-:W-:Y:S01]  /*8690*/  IMAD.MOV R10, RZ, RZ, -R6 ;  /* 0x000000ffff0a7224 */ /* 0x000fe200078e0a06 */
[----:B------:R-:W-:Y:S01]  /*86a0*/  LOP3.LUT R18, R18, R11, RZ, 0xc0, !PT ;  /* 0x0000000b12127212 */ /* 0x000fe200078ec0ff */
[----:B------:R-:W-:Y:S02]  /*86b0*/  IMAD.MOV.U32 R8, RZ, RZ, 0x1 ;  /* 0x00000001ff087424 */ /* 0x000fe400078e00ff */
[----:B------:R-:W-:Y:S02]  /*86c0*/  IMAD R9, R9, R6, R5 ;  /* 0x0000000609097224 */ /* 0x000fe400078e0205 */
[----:B--2---:R-:W-:-:S02]  /*86d0*/  IMAD R5, R10, R27, R23 ;  /* 0x0000001b0a057224 */ /* 0x004fc400078e0217 */
[----:B---3--:R-:W-:Y:S02]  /*86e0*/  IMAD R6, R9, R30, R12 ;  /* 0x0000001e09067224 */ /* 0x008fe400078e020c */
[----:B------:R-:W-:Y:S01]  /*86f0*/  IMAD R9, R5, R24, R18 ;  /* 0x0000001805097224 */ /* 0x000fe200078e0212 */
[----:B------:R-:W-:Y:S01]  /*8700*/  PRMT R5, R8, 0x7610, R5 ;  /* 0x0000761008057816 */ /* 0x000fe20000000005 */
[----:B------:R-:W-:-:S03]  /*8710*/  IMAD.MOV.U32 R16, RZ, RZ, R21 ;  /* 0x000000ffff107224 */ /* 0x000fc600078e0015 */
[----:B------:R-:W-:Y:S02]  /*8720*/  SEL R19, R9, R6, !P2 ;  /* 0x0000000609137207 */ /* 0x000fe40005000000 */
[----:B------:R-:W-:-:S07]  /*8730*/  SEL R6, R6, R9, !P2 ;  /* 0x0000000906067207 */ /* 0x000fce0005000000 */
.L_x_172:
[----:B------:R-:W-:-:S08]  /*8740*/  NOP ;  /* 0x0000000000007918 */ /* 0x000fd00000000000 */
[----:B------:R-:W0:-:S00]  /*8750*/  USETMAXREG.DEALLOC.CTAPOOL 0x28 ;  /* 0x00000028000079c8 */ /* 0x000e0000080e0500 */
[----:B0-----:R-:W-:-:S13]  /*8760*/  ISETP.NE.AND P0, PT, R7, RZ, PT ;  /* 0x000000ff0700720c */ /* 0x001fda0003f05270 */
[----:B------:R-:W-:Y:S05]  /*8770*/  @P0 EXIT ;  /* 0x000000000000094d */ /* 0x000fea0003800000 */
[----:B------:R-:W-:Y:S01]  /*8780*/  LOP3.LUT P0, RZ, R5, 0xff, RZ, 0xc0, !PT ;  /* 0x000000ff05ff7812 */ /* 0x000fe2000780c0ff */
[----:B------:R-:W-:Y:S02]  /*8790*/  IMAD.MOV.U32 R5, RZ, RZ, 0x1 ;  /* 0x00000001ff057424 */ /* 0x000fe400078e00ff */
[----:B------:R-:W-:-:S10]  /*87a0*/  IMAD.MOV.U32 R17, RZ, RZ, RZ ;  /* 0x000000ffff117224 */ /* 0x000fd400078e00ff */
[----:B------:R-:W-:Y:S05]  /*87b0*/  @!P0 BRA `(.L_x_175) ;  /* 0x0000000c006c8947 */ /* 0x000fea0003800000 */
[----:B------:R-:W0:Y:S01]  /*87c0*/  LDC R5, c[0x0][0x28c] ;  /* 0x0000a300ff057b82 */ /* 0x000e220000000800 */
[----:B------:R-:W1:Y:S01]  /*87d0*/  S2R R11, SR_CgaCtaId ;  /* 0x00000000000b7919 */ /* 0x000e620000008800 */
[----:B------:R-:W-:Y:S01]  /*87e0*/  ULDC UR5, c[0x0][0x658] ;  /* 0x0001960000057ab9 */ /* 0x000fe20000000800 */
[----:B------:R-:W-:Y:S01]  /*87f0*/  UMOV UR7, 0xffffffff ;  /* 0xffffffff00077882 */ /* 0x000fe20000000000 */
[----:B------:R-:W-:Y:S01]  /*8800*/  ULDC UR6, c[0x0][0xc] ;  /* 0x0000030000067ab9 */ /* 0x000fe20000000800 */
[----:B------:R-:W-:Y:S01]  /*8810*/  USHF.L.U32 UR9, UR7, UR5, URZ ;  /* 0x0000000507097299 */ /* 0x000fe2000800063f */
[----:B------:R-:W-:Y:S01]  /*8820*/  BSSY B0, `(.L_x_175) ;  /* 0x00000d4000007945 */ /* 0x000fe20003800000 */
[----:B------:R-:W-:Y:S01]  /*8830*/  UMOV UR8, 0x1 ;  /* 0x0000000100087882 */ /* 0x000fe20000000000 */
[----:B------:R-:W-:Y:S01]  /*8840*/  ULDC UR7, c[0x0][0x10] ;  /* 0x0000040000077ab9 */ /* 0x000fe20000000800 */
[----:B------:R-:W-:Y:S01]  /*8850*/  USHF.L.U32 UR5, UR8, UR5, URZ ;  /* 0x0000000508057299 */ /* 0x000fe2000800063f */
[----:B------:R-:W-:Y:S01]  /*8860*/  IMAD.MOV.U32 R14, RZ, RZ, 0x1 ;  /* 0x00000001ff0e7424 */ /* 0x000fe200078e00ff */
[----:B------:R-:W-:Y:S01]  /*8870*/  UIMAD.WIDE.U32 UR6, UR6, UR7, URZ ;  /* 0x00000007060672a5 */ /* 0x000fe2000f8e003f */
[----:B------:R-:W-:Y:S01]  /*8880*/  LOP3.LUT R15, R4, 0x2, RZ, 0xfc, !PT ;  /* 0x00000002040f7812 */ /* 0x000fe200078efcff */
[----:B------:R-:W-:Y:S01]  /*8890*/  ULDC UR8, c[0x0][0x14] ;  /* 0x0000050000087ab9 */ /* 0x000fe20000000800 */
[----:B------:R-:W-:Y:S01]  /*88a0*/  IMAD.MOV.U32 R17, RZ, RZ, RZ ;  /* 0x000000ffff117224 */ /* 0x000fe200078e00ff */
[----:B------:R-:W-:-:S02]  /*88b0*/  UIMAD.WIDE.U32 UR30, UR6, UR8, URZ ;  /* 0x00000008061e72a5 */ /* 0x000fc4000f8e003f */
[----:B------:R-:W-:Y:S01]  /*88c0*/  UIMAD UR7, UR7, UR8, URZ ;  /* 0x00000008070772a4 */ /* 0x000fe2000f8e023f */
[----:B------:R-:W-:Y:S01]  /*88d0*/  ULDC UR4, c[0x0][0x600] ;  /* 0x0001800000047ab9 */ /* 0x000fe20000000800 */
[----:B------:R-:W-:Y:S02]  /*88e0*/  ULOP3.LUT UR6, URZ, UR9, URZ, 0x33, !UPT ;  /* 0x000000093f067292 */ /* 0x000fe4000f8e333f */
[----:B------:R-:W-:Y:S01]  /*88f0*/  UIADD3 UR4, UR4, -0x1, URZ ;  /* 0xffffffff04047890 */ /* 0x000fe2000fffe03f */
[----:B0-----:R-:W-:Y:S01]  /*8900*/  VIADD R5, R5, 0xff ;  /* 0x000000ff05057836 */ /* 0x001fe20000000000 */
[----:B------:R-:W-:Y:S01]  /*8910*/  UIADD3 UR7, UR31, UR7, URZ ;  /* 0x000000071f077290 */ /* 0x000fe2000fffe03f */
[----:B------:R-:W-:-:S03]  /*8920*/  ULDC.64 UR38, c[0x0][0x198] ;  /* 0x0000660000267ab9 */ /* 0x000fc60000000a00 */
[----:B------:R-:W-:-:S04]  /*8930*/  SHF.R.S32.HI R8, RZ, 0x1f, R5 ;  /* 0x0000001fff087819 */ /* 0x000fc80000011405 */
[----:B------:R-:W-:Y:S01]  /*8940*/  LEA.HI R8, R8, R5, RZ, 0x8 ;  /* 0x0000000508087211 */ /* 0x000fe200078f40ff */
[C---:B-1----:R-:W-:Y:S02]  /*8950*/  IMAD.SHL.U32 R12, R11.reuse, 0x40, RZ ;  /* 0x000000400b0c7824 */ /* 0x042fe400078e00ff */
[----:B------:R-:W-:Y:S01]  /*8960*/  IMAD.MOV.U32 R5, RZ, RZ, 0x1 ;  /* 0x00000001ff057424 */ /* 0x000fe200078e00ff */
[----:B------:R-:W-:Y:S01]  /*8970*/  SHF.R.S32.HI R10, RZ, 0x8, R8 ;  /* 0x00000008ff0a7819 */ /* 0x000fe20000011408 */
[----:B------:R-:W-:Y:S01]  /*8980*/  IMAD.SHL.U32 R11, R11, 0x2000, RZ ;  /* 0x000020000b0b7824 */ /* 0x000fe200078e00ff */
[----:B------:R-:W-:-:S03]  /*8990*/  LOP3.LUT R12, R12, 0x40, RZ, 0xc0, !PT ;  /* 0x000000400c0c7812 */ /* 0x000fc600078ec0ff */
[----:B------:R-:W-:-:S07]  /*89a0*/  VIADD R13, R10, 0x1 ;  /* 0x000000010a0d7836 */ /* 0x000fce0000000000 */
.L_x_186:
[----:B------:R-:W-:-:S03]  /*89b0*/  UMOV UR8, 0xffffffff ;  /* 0xffffffff00087882 */ /* 0x000fc60000000000 */
[----:B------:R-:W-:Y:S05]  /*89c0*/  BRA.DIV UR8, `(.L_x_176) ;  /* 0x0000000e08b47947 */ /* 0x000fea000b800000 */
[----:B------:R-:W-:-:S13]  /*89d0*/  ELECT P0, URZ, PT ;  /* 0x00000000003f782f */ /* 0x000fda0003800000 */
.L_x_196:
[----:B------:R-:W0:Y:S01]  /*89e0*/  LDC R7, c[0x0][0x28c] ;  /* 0x0000a300ff077b82 */ /* 0x000e220000000800 */
[----:B------:R-:W-:Y:S01]  /*89f0*/  BSSY B1, `(.L_x_177) ;  /* 0x0000045000017945 */ /* 0x000fe20003800000 */
[----:B0-----:R-:W-:-:S13]  /*8a00*/  ISETP.LT.OR P0, PT, R7, 0x1, !P0 ;  /* 0x000000010700780c */ /* 0x001fda0004701670 */
[----:B------:R-:W-:Y:S05]  /*8a10*/  @P0 BRA `(.L_x_178) ;  /* 0x0000000400080947 */ /* 0x000fea0003800000 */
[----:B------:R-:W-:Y:S02]  /*8a20*/  IMAD.SHL.U32 R20, R6, 0x80, RZ ;  /* 0x0000008006147824 */ /* 0x000fe400078e00ff */
[----:B------:R-:W-:Y:S02]  /*8a30*/  IMAD R19, R19, 0x80, R12 ;  /* 0x0000008013137824 */ /* 0x000fe400078e020c */
[----:B------:R-:W-:Y:S02]  /*8a40*/  IMAD.MOV.U32 R23, RZ, RZ, RZ ;  /* 0x000000ffff177224 */ /* 0x000fe400078e00ff */
[----:B------:R-:W-:Y:S02]  /*8a50*/  IMAD.MOV.U32 R6, RZ, RZ, R13 ;  /* 0x000000ffff067224 */ /* 0x000fe400078e000d */
[----:B------:R-:W-:Y:S02]  /*8a60*/  IMAD.MOV.U32 R7, RZ, RZ, R5 ;  /* 0x000000ffff077224 */ /* 0x000fe400078e0005 */
[----:B------:R-:W-:-:S07]  /*8a70*/  IMAD.MOV.U32 R8, RZ, RZ, R17 ;  /* 0x000000ffff087224 */ /* 0x000fce00078e0011 */
.L_x_181:
[----:B------:R-:W0:Y:S01]  /*8a80*/  S2R R18, SR_CgaCtaId ;  /* 0x0000000000127919 */ /* 0x000e220000008800 */
[----:B------:R-:W-:Y:S02]  /*8a90*/  MOV R9, 0x400 ;  /* 0x0000040000097802 */ /* 0x000fe40000000f00 */
[----:B------:R-:W-:Y:S02]  /*8aa0*/  LOP3.LUT P1, RZ, R0, 0x7f, RZ, 0xc0, !PT ;  /* 0x0000007f00ff7812 */ /* 0x000fe4000782c0ff */
[----:B0-----:R-:W-:Y:S02]  /*8ab0*/  LEA R21, R18, R9, 0x18 ;  /* 0x0000000912157211 */ /* 0x001fe400078ec0ff */
[----:B------:R-:W-:-:S09]  /*8ac0*/  SHF.L.U32 R9, R7, 0x1f, RZ ;  /* 0x0000001f07097819 */ /* 0x000fd200000006ff */
[----:B------:R-:W0:Y:S01]  /*8ad0*/  @!P1 LDC R18, c[0x0][0x500] ;  /* 0x00014000ff129b82 */ /* 0x000e220000000800 */
[----:B------:R-:W-:-:S04]  /*8ae0*/  IMAD R22, R8, 0x8, R21 ;  /* 0x0000000808167824 */ /* 0x000fc800078e0215 */
[----:B------:R-:W1:Y:S02]  /*8af0*/  SYNCS.PHASECHK.TRANS64.TRYWAIT P0, [R22+URZ+0x18], R9 ;  /* 0x00001809160075a7 */ /* 0x000e64000800017f */
[----:B-1----:R-:W-:Y:S05]  /*8b00*/  @!P0 BRA `(.L_x_179) ;  /* 0x0000000c00848947 */ /* 0x002fea0003800000 */
.L_x_197:
[----:B-1----:R-:W-:Y:S01]  /*8b10*/  PRMT R9, R15, 0x9910, RZ ;  /* 0x000099100f097816 */ /* 0x002fe200000000ff */
[----:B0-----:R0:W-:Y:S03]  /*8b20*/  @!P1 SYNCS.ARRIVE.TRANS64 RZ, [R22+URZ], R18 ;  /* 0x0000001216ff99a7 */ /* 0x0011e6000800003f */
[----:B------:R-:W-:-:S13]  /*8b30*/  ISETP.NE.AND P0, PT, R9, 0x2, PT ;  /* 0x000000020900780c */ /* 0x000fda0003f05270 */
[----:B0-----:R-:W-:Y:S05]  /*8b40*/  @P0 BRA `(.L_x_180) ;  /* 0x0000000000040947 */ /* 0x001fea0003800000 */
[----:B------:R-:W-:Y:S01]  /*8b50*/  BPT.TRAP 0x1 ;  /* 0x000000040000795c */ /* 0x000fe20000300000 */
.L_x_180:
[----:B------:R-:W-:Y:S01]  /*8b60*/  IMAD.SHL.U32 R18, R8, 0x8000, RZ ;  /* 0x0000800008127824 */ /* 0x000fe200078e00ff */
[----:B------:R-:W-:Y:S01]  /*8b70*/  R2UR UR34, R23 ;  /* 0x00000000172272ca */ /* 0x000fe200000e0000 */
[----:B------:R-:W-:Y:S01]  /*8b80*/  VIADD R6, R6, 0xffffffff ;  /* 0xffffffff06067836 */ /* 0x000fe20000000000 */
[----:B------:R-:W-:Y:S01]  /*8b90*/  R2UR UR33, R22 ;  /* 0x00000000162172ca */ /* 0x000fe200000e0000 */
[----:B------:R-:W-:Y:S01]  /*8ba0*/  IMAD.IADD R9, R21, 0x1, R18 ;  /* 0x0000000115097824 */ /* 0x000fe200078e0212 */
[----:B------:R-:W-:Y:S01]  /*8bb0*/  LOP3.LUT R18, R18, 0x2000, R11, 0xf8, !PT ;  /* 0x0000200012127812 */ /* 0x000fe200078ef80b */
[----:B------:R-:W-:Y:S01]  /*8bc0*/  UIADD3 UR14, UP0, UR38, 0xf0, URZ ;  /* 0x000000f0260e7890 */ /* 0x000fe2000ff1e03f */
[----:B------:R-:W-:Y:S01]  /*8bd0*/  R2UR UR36, R16 ;  /* 0x00000000102472ca */ /* 0x000fe200000e0000 */
[----:B------:R-:W-:Y:S01]  /*8be0*/  UIADD3 UR40, UP1, UR38, 0x1f0, URZ ;  /* 0x000001f026287890 */ /* 0x000fe2000ff3e03f */
[----:B------:R-:W-:Y:S01]  /*8bf0*/  R2UR UR24, R9 ;  /* 0x00000000091872ca */ /* 0x000fe200000e0000 */
[----:B------:R-:W-:Y:S01]  /*8c00*/  IMAD.IADD R18, R21, 0x1, R18 ;  /* 0x0000000115127824 */ /* 0x000fe200078e0212 */
[----:B------:R-:W-:Y:S01]  /*8c10*/  R2UR UR35, R20 ;  /* 0x00000000142372ca */ /* 0x000fe200000e0000 */
[----:B------:R-:W-:Y:S01]  /*8c20*/  UIADD3.X UR15, URZ, UR39, URZ, UP0, !UPT ;  /* 0x000000273f0f7290 */ /* 0x000fe200087fe43f */
[----:B------:R-:W-:Y:S01]  /*8c30*/  R2UR UR19, R19 ;  /* 0x00000000131372ca */ /* 0x000fe200000e0000 */
[----:B------:R-:W-:Y:S01]  /*8c40*/  UIADD3 UR26, UR34, 0x80, URZ ;  /* 0x00000080221a7890 */ /* 0x000fe2000fffe03f */
[----:B------:R-:W-:Y:S01]  /*8c50*/  R2UR UR8, R18 ;  /* 0x00000000120872ca */ /* 0x000fe200000e0000 */
[----:B------:R-:W-:Y:S01]  /*8c60*/  UIADD3.X UR41, URZ, UR39, URZ, UP1, !UPT ;  /* 0x000000273f297290 */ /* 0x000fe20008ffe43f */
[----:B------:R-:W-:Y:S01]  /*8c70*/  ISETP.GT.AND P1, PT, R6, 0x1, PT ;  /* 0x000000010600780c */ /* 0x000fe20003f24270 */
[----:B------:R-:W-:Y:S01]  /*8c80*/  VIADD R8, R8, 0x1 ;  /* 0x0000000108087836 */ /* 0x000fe20000000000 */
[----:B------:R-:W-:Y:S01]  /*8c90*/  UMOV UR22, 0x0 ;  /* 0x0000000000167882 */ /* 0x000fe20000000000 */
[----:B------:R-:W-:Y:S01]  /*8ca0*/  UMOV UR23, 0x10000000 ;  /* 0x1000000000177882 */ /* 0x000fe20000000000 */
[----:B------:R-:W-:Y:S01]  /*8cb0*/  UMOV UR25, UR33 ;  /* 0x0000002100197c82 */ /* 0x000fe20008000000 */
[----:B------:R-:W-:Y:S01]  /*8cc0*/  UIADD3 UR32, UR24, 0x100, URZ ;  /* 0x0000010018207890 */ /* 0x000fe2000fffe03f */
[----:B------:R-:W-:Y:S01]  /*8cd0*/  ISETP.NE.AND P0, PT, R8, 0x3, PT ;  /* 0x000000030800780c */ /* 0x000fe20003f05270 */
[----:B------:R-:W-:Y:S01]  /*8ce0*/  UIADD3 UR24, UR24, 0x4100, URZ ;  /* 0x0000410018187890 */ /* 0x000fe2000fffe03f */
[----:B------:R-:W-:Y:S01]  /*8cf0*/  VIADD R23, R23, 0x100 ;  /* 0x0000010017177836 */ /* 0x000fe20000000000 */
[----:B------:R-:W-:Y:S01]  /*8d00*/  UMOV UR28, UR36 ;  /* 0x00000024001c7c82 */ /* 0x000fe20008000000 */
[----:B------:R-:W-:Y:S01]  /*8d10*/  UMOV UR27, UR35 ;  /* 0x00000023001b7c82 */ /* 0x000fe20008000000 */
[----:B------:R-:W-:Y:S01]  /*8d20*/  UIADD3 UR16, UR8, 0x18100, URZ ;  /* 0x0001810008107890 */ /* 0x000fe2000fffe03f */
[----:B------:R-:W-:Y:S01]  /*8d30*/  SEL R18, RZ, 0x1, P0 ;  /* 0x00000001ff127807 */ /* 0x000fe20000000000 */
[----:B------:R-:W-:Y:S01]  /*8d40*/  UIADD3 UR8, UR8, 0x1c100, URZ ;  /* 0x0001c10008087890 */ /* 0x000fe2000fffe03f */
[----:B------:R0:W-:Y:S01]  /*8d50*/  UTMALDG.3D [UR32], [UR14], desc[UR22] ;  /* 0x000016200e0075b4 */ /* 0x0001e20008011000 */
[----:B------:R-:W-:Y:S01]  /*8d60*/  UMOV UR13, 0x30000 ;  /* 0x00030000000d7882 */ /* 0x000fe20000000000 */
[----:B------:R-:W-:Y:S01]  /*8d70*/  UMOV UR17, UR33 ;  /* 0x0000002100117c82 */ /* 0x000fe20008000000 */
[----:B------:R-:W-:Y:S01]  /*8d80*/  UMOV UR18, UR34 ;  /* 0x0000002200127c82 */ /* 0x000fe20008000000 */
[----:B------:R-:W-:Y:S01]  /*8d90*/  UMOV UR20, UR36 ;  /* 0x0000002400147c82 */ /* 0x000fe20008000000 */
[----:B------:R-:W-:Y:S01]  /*8da0*/  UMOV UR9, UR33 ;  /* 0x0000002100097c82 */ /* 0x000fe20008000000 */
[----:B------:R-:W-:Y:S01]  /*8db0*/  UMOV UR11, UR19 ;  /* 0x00000013000b7c82 */ /* 0x000fe20008000000 */
[----:B------:R-:W-:Y:S01]  /*8dc0*/  UMOV UR12, UR36 ;  /* 0x00000024000c7c82 */ /* 0x000fe20008000000 */
[----:B------:R0:W-:Y:S01]  /*8dd0*/  UTMALDG.3D [UR24], [UR14], desc[UR22] ;  /* 0x000016180e0075b4 */ /* 0x0001e20008011000 */
[----:B------:R-:W-:Y:S01]  /*8de0*/  UMOV UR10, UR26 ;  /* 0x0000001a000a7c82 */ /* 0x000fe20008000000 */
[----:B------:R-:W-:-:S02]  /*8df0*/  LOP3.LUT R7, R7, R18, RZ, 0x3c, !PT ;  /* 0x0000001207077212 */ /* 0x000fc400078e3cff */
[----:B------:R-:W-:Y:S01]  /*8e00*/  SEL R8, R8, RZ, P0 ;  /* 0x000000ff08087207 */ /* 0x000fe20000000000 */
[----:B------:R0:W-:Y:S01]  /*8e10*/  UTMALDG.3D.MULTICAST [UR16], [UR40], UR13, desc[UR22] ;  /* 0x00001610280073b4 */ /* 0x0001e2000801180d */
[----:B------:R0:W-:Y:S02]  /*8e20*/  UTMALDG.3D.MULTICAST [UR8], [UR40], UR13, desc[UR22] ;  /* 0x00001608280073b4 */ /* 0x0001e4000801180d */
[----:B0-----:R-:W-:Y:S05]  /*8e30*/  @P1 BRA `(.L_x_181) ;  /* 0xfffffffc00101947 */ /* 0x001fea000383ffff */
.L_x_178:
[----:B------:R-:W-:Y:S05]  /*8e40*/  BSYNC B1 ;  /* 0x0000000000017941 */ /* 0x000fea0003800000 */
.L_x_177:
[----:B------:R-:W-:Y:S01]  /*8e50*/  LOP3.LUT P1, RZ, R14, 0xff, RZ, 0xc0, !PT ;  /* 0x000000ff0eff7812 */ /* 0x000fe2000782c0ff */
[C---:B------:R-:W-:Y:S01]  /*8e60*/  IMAD.IADD R17, R10.reuse, 0x1, R17 ;  /* 0x000000010a117824 */ /* 0x040fe200078e0211 */
[----:B------:R-:W-:Y:S01]  /*8e70*/  ULDC.64 UR8, c[0x0][0x650] ;  /* 0x0001940000087ab9 */ /* 0x000fe20000000a00 */
[C---:B------:R-:W-:Y:S01]  /*8e80*/  ISETP.GE.U32.AND P3, PT, R10.reuse, 0x3, PT ;  /* 0x000000030a00780c */ /* 0x040fe20003f66070 */
[----:B------:R-:W-:Y:S01]  /*8e90*/  BSSY B1, `(.L_x_182) ;  /* 0x000006a000017945 */ /* 0x000fe20003800000 */
[----:B------:R-:W-:Y:S01]  /*8ea0*/  IMAD.MOV.U32 R19, RZ, RZ, -0x1 ;  /* 0xffffffffff137424 */ /* 0x000fe200078e00ff */
[----:B------:R-:W-:Y:S01]  /*8eb0*/  ISETP.GT.U32.AND P0, PT, R17, 0x2, PT ;  /* 0x000000021100780c */ /* 0x000fe20003f04070 */
[----:B------:R-:W-:Y:S01]  /*8ec0*/  IMAD.MOV.U32 R16, RZ, RZ, -0x1 ;  /* 0xffffffffff107424 */ /* 0x000fe200078e00ff */
[----:B------:R-:W-:Y:S02]  /*8ed0*/  PRMT R14, RZ, 0x7610, R14 ;  /* 0x00007610ff0e7816 */ /* 0x000fe4000000000e */
[----:B------:R-:W-:-:S03]  /*8ee0*/  ISETP.LT.U32.AND P0, PT, R10, 0x3, P0 ;  /* 0x000000030a00780c */ /* 0x000fc60000701070 */
[----:B------:R-:W0:Y:S01]  /*8ef0*/  @P1 S2R R7, SR_CgaCtaId ;  /* 0x0000000000071919 */ /* 0x000e220000008800 */
[----:B------:R-:W-:-:S04]  /*8f00*/  @P1 MOV R6, 0x400 ;  /* 0x0000040000061802 */ /* 0x000fc80000000f00 */
[----:B0-----:R-:W-:Y:S01]  /*8f10*/  @P1 LEA R8, R7, R6, 0x18 ;  /* 0x0000000607081211 */ /* 0x001fe200078ec0ff */
[----:B------:R-:W-:Y:S01]  /*8f20*/  IMAD.WIDE.U32 R6, R17, -0x55555555, RZ ;  /* 0xaaaaaaab11067825 */ /* 0x000fe200078e00ff */
[----:B------:R-:W-:Y:S02]  /*8f30*/  SEL R6, RZ, 0x1, !P0 ;  /* 0x00000001ff067807 */ /* 0x000fe40004000000 */
[----:B------:R0:W-:Y:S01]  /*8f40*/  @P1 SYNCS.ARRIVE.TRANS64.A1T0 RZ, [R8+URZ+0x48], RZ ;  /* 0x000048ff08ff19a7 */ /* 0x0001e2000810003f */
[----:B------:R-:W-:Y:S02]  /*8f50*/  IADD3 R2, P1, R2, UR30, RZ ;  /* 0x0000001e02027c10 */ /* 0x000fe4000ff3e0ff */
[----:B------:R-:W-:Y:S01]  /*8f60*/  LOP3.LUT R5, R5, R6, RZ, 0x3c, !PT ;  /* 0x0000000605057212 */ /* 0x000fe200078e3cff */
[----:B------:R-:W-:Y:S01]  /*8f70*/  IMAD.MOV.U32 R6, RZ, RZ, -0x1 ;  /* 0xffffffffff067424 */ /* 0x000fe200078e00ff */
[----:B------:R-:W-:Y:S02]  /*8f80*/  IADD3.X R3, R3, UR7, RZ, P1, !PT ;  /* 0x0000000703037c10 */ /* 0x000fe40008ffe4ff */
[----:B------:R-:W-:-:S02]  /*8f90*/  ISETP.GE.U32.AND P0, PT, R2, UR8, PT ;  /* 0x0000000802007c0c */ /* 0x000fc4000bf06070 */
[----:B0-----:R-:W-:Y:S02]  /*8fa0*/  SHF.R.U32.HI R8, RZ, 0x1, R7 ;  /* 0x00000001ff087819 */ /* 0x001fe40000011607 */
[----:B------:R-:W-:Y:S02]  /*8fb0*/  ISETP.GE.U32.AND.EX P0, PT, R3, UR9, PT, P0 ;  /* 0x0000000903007c0c */ /* 0x000fe4000bf06100 */
[----:B------:R-:W-:Y:S01]  /*8fc0*/  @P3 LOP3.LUT R5, R5, 0x1, R8, 0x78, !PT ;  /* 0x0000000105053812 */ /* 0x000fe200078e7808 */
[----:B------:R-:W-:Y:S01]  /*8fd0*/  IMAD R17, R8, -0x3, R17 ;  /* 0xfffffffd08117824 */ /* 0x000fe200078e0211 */
[----:B------:R-:W-:-:S09]  /*8fe0*/  PRMT R7, RZ, 0x7610, R7 ;  /* 0x00007610ff077816 */ /* 0x000fd20000000007 */
[----:B------:R-:W-:Y:S05]  /*8ff0*/  @P0 BRA `(.L_x_183) ;  /* 0x00000004004c0947 */ /* 0x000fea0003800000 */
[----:B------:R-:W0:Y:S01]  /*9000*/  S2R R18, SR_CTAID.X ;  /* 0x0000000000127919 */ /* 0x000e220000002500 */
[----:B------:R-:W-:Y:S01]  /*9010*/  ULDC.64 UR8, c[0x0][0x628] ;  /* 0x00018a0000087ab9 */ /* 0x000fe20000000a00 */
[----:B------:R-:W-:Y:S01]  /*9020*/  ULDC UR11, c[0x0][0x630] ;  /* 0x00018c00000b7ab9 */ /* 0x000fe20000000800 */
[----:B------:R-:W-:Y:S01]  /*9030*/  ISETP.NE.U32.AND P0, PT, RZ, UR8, PT ;  /* 0x00000008ff007c0c */ /* 0x000fe2000bf05070 */
[----:B------:R-:W1:Y:S01]  /*9040*/  S2R R19, SR_CTAID.Y ;  /* 0x0000000000137919 */ /* 0x000e620000002600 */
[----:B------:R-:W-:Y:S01]  /*9050*/  ULDC UR12, c[0x0][0x150] ;  /* 0x00005400000c7ab9 */ /* 0x000fe20000000800 */
[----:B------:R-:W-:Y:S01]  /*9060*/  IMAD.MOV.U32 R6, RZ, RZ, R2 ;  /* 0x000000ffff067224 */ /* 0x000fe200078e0002 */
[----:B------:R-:W-:Y:S01]  /*9070*/  ISETP.NE.AND.EX P0, PT, RZ, UR9, PT, P0 ;  /* 0x00000009ff007c0c */ /* 0x000fe2000bf05300 */
[----:B------:R-:W-:Y:S01]  /*9080*/  IMAD.MOV.U32 R7, RZ, RZ, R3 ;  /* 0x000000ffff077224 */ /* 0x000fe200078e0003 */
[----:B0-----:R-:W-:-:S11]  /*9090*/  I2FP.F32.U32 R20, R18 ;  /* 0x0000001200147245 */ /* 0x001fd60000201000 */
[----:B------:R-:W-:Y:S05]  /*90a0*/  @!P0 BRA `(.L_x_184) ;  /* 0x0000000000288947 */ /* 0x000fea0003800000 */
[----:B------:R-:W-:Y:S02]  /*90b0*/  ULDC UR10, c[0x0][0x634] ;  /* 0x00018d00000a7ab9 */ /* 0x000fe40000000800 */
[----:B------:R-:W-:-:S05]  /*90c0*/  IADD3 R7, P0, R2, UR10, RZ ;  /* 0x0000000a02077c10 */ /* 0x000fca000ff1e0ff */
[----:B------:R-:W-:-:S04]  /*90d0*/  IMAD.X R21, RZ, RZ, R3, P0 ;  /* 0x000000ffff157224 */ /* 0x000fc800000e0603 */
[----:B------:R-:W-:-:S04]  /*90e0*/  IMAD.WIDE.U32 R8, R21, UR8, RZ ;  /* 0x0000000815087c25 */ /* 0x000fc8000f8e00ff */
[----:B------:R-:W-:-:S04]  /*90f0*/  IMAD.WIDE.U32 R8, P0, R7, UR9, R8 ;  /* 0x0000000907087c25 */ /* 0x000fc8000f800008 */
[----:B------:R-:W-:-:S04]  /*9100*/  IMAD.WIDE.U32 R6, R7, UR8, RZ ;  /* 0x0000000807067c25 */ /* 0x000fc8000f8e00ff */
[----:B------:R-:W-:Y:S01]  /*9110*/  IMAD.MOV.U32 R6, RZ, RZ, R9 ;  /* 0x000000ffff067224 */ /* 0x000fe200078e0009 */
[----:B------:R-:W-:Y:S01]  /*9120*/  IADD3 RZ, P1, R7, R8, RZ ;  /* 0x0000000807ff7210 */ /* 0x000fe20007f3e0ff */
[----:B------:R-:W-:-:S04]  /*9130*/  IMAD.X R7, RZ, RZ, RZ, P0 ;  /* 0x000000ffff077224 */ /* 0x000fc800000e06ff */
[----:B------:R-:W-:-:S08]  /*9140*/  IMAD.WIDE.U32.X R6, R21, UR9, R6, P1 ;  /* 0x0000000915067c25 */ /* 0x000fd000088e0406 */
.L_x_184:
[--C-:B------:R-:W-:Y:S01]  /*9150*/  SHF.R.U64 R16, R6, UR11, R7.reuse ;  /* 0x0000000b06107c19 */ /* 0x100fe20008001207 */
[----:B------:R-:W-:Y:S01]  /*9160*/  FMUL R20, R20, UR12 ;  /* 0x0000000c14147c20 */ /* 0x000fe20008400000 */
[----:B------:R-:W0:Y:S01]  /*9170*/  LDC R21, c[0x0][0x144] ;  /* 0x00005100ff157b82 */ /* 0x000e220000000800 */
[----:B-1----:R-:W-:Y:S01]  /*9180*/  I2FP.F32.U32 R8, R19 ;  /* 0x0000001300087245 */ /* 0x002fe20000201000 */
[----:B------:R-:W-:Y:S01]  /*9190*/  ULDC UR10, c[0x0][0x154] ;  /* 0x00005500000a7ab9 */ /* 0x000fe20000000800 */
[----:B------:R-:W-:Y:S01]  /*91a0*/  SHF.R.U32.HI R6, RZ, UR11, R7 ;  /* 0x0000000bff067c19 */ /* 0x000fe20008011607 */
[----:B------:R-:W-:Y:S01]  /*91b0*/  ULDC.64 UR8, c[0x0][0x620] ;  /* 0x0001880000087ab9 */ /* 0x000fe20000000a00 */
[----:B------:R-:W-:Y:S01]  /*91c0*/  IADD3 R7, P0, RZ, -R16, RZ ;  /* 0x80000010ff077210 */ /* 0x000fe20007f1e0ff */
[----:B------:R-:W1:Y:S01]  /*91d0*/  F2I.U32.TRUNC.NTZ R20, R20 ;  /* 0x0000001400147305 */ /* 0x000e62000020f000 */
[----:B------:R-:W-:Y:S01]  /*91e0*/  FMUL R8, R8, UR10 ;  /* 0x0000000a08087c20 */ /* 0x000fe20008400000 */
[----:B------:R-:W2:Y:S01]  /*91f0*/  LDC R22, c[0x0][0x148] ;  /* 0x00005200ff167b82 */ /* 0x000ea20000000800 */
[----:B------:R-:W-:Y:S01]  /*9200*/  ULDC.64 UR10, c[0x0][0x640] ;  /* 0x00019000000a7ab9 */ /* 0x000fe20000000a00 */
[----:B------:R-:W-:Y:S01]  /*9210*/  IMAD.X R6, RZ, RZ, ~R6, P0 ;  /* 0x000000ffff067224 */ /* 0x000fe200000e0e06 */
[----:B------:R-:W-:-:S03]  /*9220*/  ISETP.NE.U32.AND P0, PT, RZ, UR10, PT ;  /* 0x0000000aff007c0c */ /* 0x000fc6000bf05070 */
[----:B------:R-:W-:Y:S01]  /*9230*/  IMAD R6, R6, UR8, RZ ;  /* 0x0000000806067c24 */ /* 0x000fe2000f8e02ff */
[----:B------:R-:W3:Y:S01]  /*9240*/  F2I.U32.TRUNC.NTZ R8, R8 ;  /* 0x0000000800087305 */ /* 0x000ee2000020f000 */
[----:B------:R-:W-:Y:S02]  /*9250*/  ISETP.NE.AND.EX P0, PT, RZ, UR11, PT, P0 ;  /* 0x0000000bff007c0c */ /* 0x000fe4000bf05300 */
[C---:B------:R-:W-:Y:S02]  /*9260*/  IMAD R9, R7.reuse, UR9, R6 ;  /* 0x0000000907097c24 */ /* 0x040fe4000f8e0206 */
[----:B------:R-:W-:Y:S01]  /*9270*/  IMAD.WIDE.U32 R6, R7, UR8, R2 ;  /* 0x0000000807067c25 */ /* 0x000fe2000f8e0002 */
[----:B------:R-:W-:-:S03]  /*9280*/  ULDC UR8, c[0x0][0x618] ;  /* 0x0001860000087ab9 */ /* 0x000fc60000000800 */
[----:B-1----:R-:W-:Y:S02]  /*9290*/  IMAD.MOV R20, RZ, RZ, -R20 ;  /* 0x000000ffff147224 */ /* 0x002fe400078e0a14 */
[----:B------:R-:W-:Y:S02]  /*92a0*/  IMAD.IADD R7, R7, 0x1, R9 ;  /* 0x0000000107077824 */ /* 0x000fe400078e0209 */
[----:B0-----:R-:W-:-:S03]  /*92b0*/  IMAD R18, R21, R20, R18 ;  /* 0x0000001415127224 */ /* 0x001fc600078e0212 */
[--C-:B------:R-:W-:Y:S01]  /*92c0*/  SHF.R.U64 R20, R6, UR8, R7.reuse ;  /* 0x0000000806147c19 */ /* 0x100fe20008001207 */
[----:B---3--:R-:W-:Y:S01]  /*92d0*/  IMAD.MOV R6, RZ, RZ, -R8 ;  /* 0x000000ffff067224 */ /* 0x008fe200078e0a08 */
[----:B------:R-:W-:Y:S01]  /*92e0*/  SHF.R.U32.HI R7, RZ, UR8, R7 ;  /* 0x00000008ff077c19 */ /* 0x000fe20008011607 */
[----:B------:R-:W-:Y:S02]  /*92f0*/  ULDC UR8, c[0x0][0x608] ;  /* 0x0001820000087ab9 */ /* 0x000fe40000000800 */
[----:B--2---:R-:W-:Y:S01]  /*9300*/  @P2 IMAD R18, R22, R6, R19 ;  /* 0x0000000616122224 */ /* 0x004fe200078e0213 */
[--C-:B------:R-:W-:Y:S02]  /*9310*/  SHF.R.U64 R22, R20, UR8, R7.reuse ;  /* 0x0000000814167c19 */ /* 0x100fe40008001207 */
[----:B------:R-:W-:Y:S01]  /*9320*/  SHF.R.U32.HI R7, RZ, UR8, R7 ;  /* 0x00000008ff077c19 */ /* 0x000fe20008011607 */
[----:B------:R-:W-:-:S03]  /*9330*/  ULDC UR8, c[0x0][0x658] ;  /* 0x0001960000087ab9 */ /* 0x000fc60000000800 */
[--C-:B------:R-:W-:Y:S02]  /*9340*/  SHF.R.U64 R19, R22, UR8, R7.reuse ;  /* 0x0000000816137c19 */ /* 0x100fe40008001207 */
[----:B------:R-:W-:-:S03]  /*9350*/  SHF.R.U32.HI R21, RZ, UR8, R7 ;  /* 0x00000008ff157c19 */ /* 0x000fc60008011607 */
[----:B------:R-:W-:Y:S02]  /*9360*/  IMAD.MOV.U32 R8, RZ, RZ, R19 ;  /* 0x000000ffff087224 */ /* 0x000fe400078e0013 */
[----:B------:R-:W-:Y:S01]  /*9370*/  IMAD.MOV.U32 R7, RZ, RZ, R21 ;  /* 0x000000ffff077224 */ /* 0x000fe200078e0015 */
[----:B------:R-:W-:Y:S06]  /*9380*/  @!P0 BRA `(.L_x_185) ;  /* 0x00000000002c8947 */ /* 0x000fec0003800000 */
        /* <DEDUP_REMOVED lines=9> */
[----:B------:R-:W-:-:S04]  /*9420*/  IMAD.WIDE.U32.X R6, R21, UR11, R6, P1 ;  /* 0x0000000b15067c25 */ /* 0x000fc800088e0406 */
[----:B------:R-:W-:-:S07]  /*9430*/  IMAD.MOV.U32 R8, RZ, RZ, R6 ;  /* 0x000000ffff087224 */ /* 0x000fce00078e0006 */
.L_x_185:
[----:B------:R-:W-:Y:S01]  /*9440*/  ULDC UR8, c[0x0][0x648] ;  /* 0x0001920000087ab9 */ /* 0x000fe20000000800 */
[----:B------:R-:W-:Y:S01]  /*9450*/  LOP3.LUT R6, R22, UR6, RZ, 0xc0, !PT ;  /* 0x0000000616067c12 */ /* 0x000fe2000f8ec0ff */
[----:B------:R-:W-:Y:S01]  /*9460*/  ULDC UR9, c[0x0][0x610] ;  /* 0x0001840000097ab9 */ /* 0x000fe20000000800 */
[----:B------:R-:W-:Y:S01]  /*9470*/  SHF.R.U64 R7, R8, UR8, R7 ;  /* 0x0000000808077c19 */ /* 0x000fe20008001207 */
[----:B------:R-:W-:Y:S01]  /*9480*/  ULDC UR8, c[0x0][0x638] ;  /* 0x00018e0000087ab9 */ /* 0x000fe20000000800 */
[----:B------:R-:W-:-:S03]  /*9490*/  LOP3.LUT R20, R20, UR4, RZ, 0xc0, !PT ;  /* 0x0000000414147c12 */ /* 0x000fc6000f8ec0ff */
[----:B------:R-:W-:Y:S02]  /*94a0*/  IMAD.MOV R8, RZ, RZ, -R7 ;  /* 0x000000ffff087224 */ /* 0x000fe400078e0a07 */
[----:B------:R-:W-:Y:S02]  /*94b0*/  IMAD R7, R7, UR5, R6 ;  /* 0x0000000507077c24 */ /* 0x000fe4000f8e0206 */
[----:B------:R-:W-:Y:S01]  /*94c0*/  IMAD R19, R8, UR8, R19 ;  /* 0x0000000808137c24 */ /* 0x000fe2000f8e0213 */
[----:B------:R-:W-:Y:S01]  /*94d0*/  ULDC UR8, c[0x0][0x600] ;  /* 0x0001800000087ab9 */ /* 0x000fe20000000800 */
[----:B------:R-:W-:Y:S02]  /*94e0*/  IMAD R18, R7, UR9, R18 ;  /* 0x0000000907127c24 */ /* 0x000fe4000f8e0212 */
[----:B------:R-:W-:Y:S02]  /*94f0*/  IMAD R9, R19, UR8, R20 ;  /* 0x0000000813097c24 */ /* 0x000fe4000f8e0214 */
[----:B------:R-:W-:-:S03]  /*9500*/  IMAD.MOV.U32 R7, RZ, RZ, 0x1 ;  /* 0x00000001ff077424 */ /* 0x000fc600078e00ff */
[----:B------:R-:W-:Y:S02]  /*9510*/  SEL R19, R9, R18, !P2 ;  /* 0x0000001209137207 */ /* 0x000fe40005000000 */
[----:B------:R-:W-:-:S07]  /*9520*/  SEL R6, R18, R9, !P2 ;  /* 0x0000000912067207 */ /* 0x000fce0005000000 */
.L_x_183:
[----:B------:R-:W-:Y:S05]  /*9530*/  BSYNC B1 ;  /* 0x0000000000017941 */ /* 0x000fea0003800000 */
.L_x_182:
[----:B------:R-:W-:-:S13]  /*9540*/  LOP3.LUT P0, RZ, R7, 0xff, RZ, 0xc0, !PT ;  /* 0x000000ff07ff7812 */ /* 0x000fda000780c0ff */
[----:B------:R-:W-:Y:S05]  /*9550*/  @P0 BRA `(.L_x_186) ;  /* 0xfffffff400140947 */ /* 0x000fea000383ffff */
[----:B------:R-:W-:Y:S05]  /*9560*/  BSYNC B0 ;  /* 0x0000000000007941 */ /* 0x000fea0003800000 */
.L_x_175:
[----:B------:R-:W-:-:S03]  /*9570*/  UMOV UR8, 0xffffffff ;  /* 0xffffffff00087882 */ /* 0x000fc60000000000 */
[----:B------:R-:W-:Y:S05]  /*9580*/  BRA.DIV UR8, `(.L_x_187) ;  /* 0x0000000208f87947 */ /* 0x000fea000b800000 */
[----:B------:R-:W-:-:S13]  /*9590*/  ELECT P0, URZ, PT ;  /* 0x00000000003f782f */ /* 0x000fda0003800000 */
.L_x_200:
[----:B------:R-:W-:Y:S04]  /*95a0*/  BSSY B0, `(.L_x_188) ;  /* 0x0000022000007945 */ /* 0x000fe80003800000 */
[----:B------:R-:W-:Y:S05]  /*95b0*/  @!P0 BRA `(.L_x_189) ;  /* 0x0000000000808947 */ /* 0x000fea0003800000 */
[----:B------:R-:W-:-:S04]  /*95c0*/  LOP3.LUT R4, R4, 0x2, RZ, 0xfc, !PT ;  /* 0x0000000204047812 */ /* 0x000fc800078efcff */
[----:B------:R-:W-:-:S13]  /*95d0*/  ISETP.NE.AND P0, PT, R4, 0x3, PT ;  /* 0x000000030400780c */ /* 0x000fda0003f05270 */
[----:B------:R-:W-:Y:S05]  /*95e0*/  @!P0 BRA `(.L_x_190) ;  /* 0x0000000000048947 */ /* 0x000fea0003800000 */
[----:B------:R-:W-:Y:S01]  /*95f0*/  BPT.TRAP 0x1 ;  /* 0x000000040000795c */ /* 0x000fe20000300000 */
.L_x_190:
[----:B------:R-:W0:Y:S01]  /*9600*/  S2R R3, SR_CgaCtaId ;  /* 0x0000000000037919 */ /* 0x000e220000008800 */
[----:B------:R-:W-:-:S04]  /*9610*/  MOV R0, 0x400 ;  /* 0x0000040000007802 */ /* 0x000fc80000000f00 */
[----:B0-----:R-:W-:Y:S02]  /*9620*/  LEA R0, R3, R0, 0x18 ;  /* 0x0000000003007211 */ /* 0x001fe400078ec0ff */
[----:B------:R-:W-:-:S03]  /*9630*/  SHF.L.U32 R3, R5, 0x1f, RZ ;  /* 0x0000001f05037819 */ /* 0x000fc600000006ff */
[----:B------:R-:W-:-:S04]  /*9640*/  VIADD R0, R0, 0x18 ;  /* 0x0000001800007836 */ /* 0x000fc80000000000 */
[C---:B------:R-:W-:Y:S02]  /*9650*/  IMAD R4, R17.reuse, 0x8, R0 ;  /* 0x0000000811047824 */ /* 0x040fe400078e0200 */
[----:B------:R-:W-:Y:S02]  /*9660*/  VIADD R17, R17, 0x1 ;  /* 0x0000000111117836 */ /* 0x000fe40000000000 */
[----:B------:R-:W0:Y:S03]  /*9670*/  SYNCS.PHASECHK.TRANS64.TRYWAIT P0, [R4+URZ], R3 ;  /* 0x00000003040075a7 */ /* 0x000e26000800017f */
[----:B------:R-:W-:-:S04]  /*9680*/  ISETP.NE.AND P1, PT, R17, 0x3, PT ;  /* 0x000000031100780c */ /* 0x000fc80003f25270 */
[----:B------:R-:W-:Y:S02]  /*9690*/  SEL R2, RZ, 0x1, P1 ;  /* 0x00000001ff027807 */ /* 0x000fe40000800000 */
[----:B------:R-:W-:Y:S02]  /*96a0*/  SEL R17, R17, RZ, P1 ;  /* 0x000000ff11117207 */ /* 0x000fe40000800000 */
[----:B------:R-:W-:-:S03]  /*96b0*/  LOP3.LUT R7, R5, R2, RZ, 0x3c, !PT ;  /* 0x0000000205077212 */ /* 0x000fc600078e3cff */
[----:B------:R-:W-:Y:S01]  /*96c0*/  IMAD R6, R17, 0x8, R0 ;  /* 0x0000000811067824 */ /* 0x000fe200078e0200 */
[----:B------:R-:W-:Y:S01]  /*96d0*/  SHF.L.U32 R5, R7, 0x1f, RZ ;  /* 0x0000001f07057819 */ /* 0x000fe200000006ff */
[----:B0-----:R-:W-:Y:S06]  /*96e0*/  @!P0 BRA `(.L_x_191) ;  /* 0x0000000000c08947 */ /* 0x001fec0003800000 */
.L_x_201:
[----:B------:R-:W1:Y:S01]  /*96f0*/  SYNCS.PHASECHK.TRANS64.TRYWAIT P0, [R6+URZ], R5 ;  /* 0x00000005060075a7 */ /* 0x000e62000800017f */
[----:B------:R-:W-:-:S05]  /*9700*/  VIADD R2, R17, 0x1 ;  /* 0x0000000111027836 */ /* 0x000fca0000000000 */
[----:B------:R-:W-:-:S04]  /*9710*/  ISETP.NE.AND P1, PT, R2, 0x3, PT ;  /* 0x000000030200780c */ /* 0x000fc80003f25270 */
[----:B0-----:R-:W-:Y:S02]  /*9720*/  SEL R4, RZ, 0x1, P1 ;  /* 0x00000001ff047807 */ /* 0x001fe40000800000 */
[----:B------:R-:W-:Y:S02]  /*9730*/  SEL R3, R2, RZ, P1 ;  /* 0x000000ff02037207 */ /* 0x000fe40000800000 */
[----:B------:R-:W-:Y:S01]  /*9740*/  LOP3.LUT R4, R7, R4, RZ, 0x3c, !PT ;  /* 0x0000000407047212 */ /* 0x000fe200078e3cff */
[----:B-1----:R-:W-:Y:S06]  /*9750*/  @!P0 BRA `(.L_x_192) ;  /* 0x0000000000b88947 */ /* 0x002fec0003800000 */
.L_x_202:
[----:B------:R-:W-:Y:S01]  /*9760*/  IMAD R3, R3, 0x8, R0 ;  /* 0x0000000803037824 */ /* 0x000fe200078e0200 */
[----:B------:R-:W-:-:S07]  /*9770*/  SHF.L.U32 R0, R4, 0x1f, RZ ;  /* 0x0000001f04007819 */ /* 0x000fce00000006ff */
.L_x_193:
[----:B-1----:R1:W2:Y:S02]  /*9780*/  SYNCS.PHASECHK.TRANS64.TRYWAIT P0, [R3+URZ], R0 ;  /* 0x00000000030075a7 */ /* 0x0022a4000800017f */
[----:B--2---:R-:W-:Y:S05]  /*9790*/  @!P0 NANOSLEEP.SYNCS 0x989680 ;  /* 0x009896800000895d */ /* 0x004fea0003900000 */
[----:B------:R-:W2:Y:S02]  /*97a0*/  @!P0 SYNCS.PHASECHK.TRANS64 P0, [R3+URZ], R0 ;  /* 0x00000000030085a7 */ /* 0x000ea4000800007f */
[----:B--2---:R-:W-:Y:S05]  /*97b0*/  @!P0 BRA `(.L_x_193) ;  /* 0xfffffffc00f08947 */ /* 0x004fea000383ffff */
.L_x_189:
[----:B------:R-:W-:Y:S05]  /*97c0*/  BSYNC B0 ;  /* 0x0000000000007941 */ /* 0x000fea0003800000 */
.L_x_188:
[----:B------:R-:W-:Y:S05]  /*97d0*/  EXIT ;  /* 0x000000000000794d */ /* 0x000fea0003800000 */
.L_x_21:
[----:B-1----:R-:W-:-:S04]  /*97e0*/  IMAD.U32 R13, RZ, RZ, UR6 ;  /* 0x00000006ff0d7e24 */ /* 0x002fc8000f8e00ff */
[----:B------:R1:W4:Y:S03]  /*97f0*/  SYNCS.PHASECHK.TRANS64.TRYWAIT P0, [R13+URZ], R12 ;  /* 0x0000000c0d0075a7 */ /* 0x000326000800017f */
[----:B----4-:R-:W-:Y:S05]  /*9800*/  @!P0 NANOSLEEP.SYNCS 0x989680 ;  /* 0x009896800000895d */ /* 0x010fea0003900000 */
[----:B------:R-:W4:Y:S02]  /*9810*/  @!P0 SYNCS.PHASECHK.TRANS64 P0, [R13+URZ], R12 ;  /* 0x0000000c0d0085a7 */ /* 0x000f24000800007f */
[----:B----4-:R-:W-:Y:S05]  /*9820*/  @!P0 BRA `(.L_x_21) ;  /* 0xfffffffc00ec8947 */ /* 0x010fea000383ffff */
[----:B------:R-:W-:Y:S05]  /*9830*/  BRA `(.L_x_20) ;  /* 0xffffff7c00e87947 */ /* 0x000fea000383ffff */
.L_x_27:
[----:B-1----:R-:W-:-:S04]  /*9840*/  IMAD.U32 R145, RZ, RZ, UR14 ;  /* 0x0000000eff917e24 */ /* 0x002fc8000f8e00ff */
[----:B------:R1:W4:Y:S03]  /*9850*/  SYNCS.PHASECHK.TRANS64.TRYWAIT P0, [R145+URZ], R140 ;  /* 0x0000008c910075a7 */ /* 0x000326000800017f */
[----:B----4-:R-:W-:Y:S05]  /*9860*/  @!P0 NANOSLEEP.SYNCS 0x989680 ;  /* 0x009896800000895d */ /* 0x010fea0003900000 */
[----:B------:R-:W4:Y:S02]  /*9870*/  @!P0 SYNCS.PHASECHK.TRANS64 P0, [R145+URZ], R140 ;  /* 0x0000008c910085a7 */ /* 0x000f24000800007f */
[----:B----4-:R-:W-:Y:S05]  /*9880*/  @!P0 BRA `(.L_x_27) ;  /* 0xfffffffc00ec8947 */ /* 0x010fea000383ffff */
[----:B------:R-:W-:Y:S05]  /*9890*/  BRA `(.L_x_26) ;  /* 0xffffff8800ac7947 */ /* 0x000fea000383ffff */
.L_x_176:
[----:B------:R-:W-:Y:S01]  /*98a0*/  BSSY B1, `(.L_x_194) ;  /* 0x0000006000017945 */ /* 0x000fe20003800000 */
[----:B------:R-:W-:-:S07]  /*98b0*/  IMAD.MOV.U32 R7, RZ, RZ, -0x1 ;  /* 0xffffffffff077424 */ /* 0x000fce00078e00ff */
[----:B------:R-:W-:Y:S05]  /*98c0*/  WARPSYNC.COLLECTIVE R7, `(.L_x_195) ;  /* 0x00000000070c7348 */ /* 0x000fea0003c00000 */
[----:B------:R-:W-:Y:S02]  /*98d0*/  ELECT P0, UR62, PT ;  /* 0x00000000003e782f */ /* 0x000fe40003800000 */
[----:B------:R-:W-:Y:S01]  /*98e0*/  MOV R7, UR62 ;  /* 0x0000003e00077c02 */ /* 0x000fe20008000f00 */
[----:B------:R-:W-:Y:S10]  /*98f0*/  ENDCOLLECTIVE ;  /* 0x000000000000791b */ /* 0x000ff40003800000 */
.L_x_195:
[----:B------:R-:W-:Y:S05]  /*9900*/  BSYNC B1 ;  /* 0x0000000000017941 */ /* 0x000fea0003800000 */
.L_x_194:
[----:B------:R-:W-:Y:S05]  /*9910*/  BRA `(.L_x_196) ;  /* 0xfffffff000307947 */ /* 0x000fea000383ffff */
.L_x_179:
[----:B-1----:R1:W2:Y:S02]  /*9920*/  SYNCS.PHASECHK.TRANS64.TRYWAIT P0, [R22+URZ+0x18], R9 ;  /* 0x00001809160075a7 */ /* 0x0022a4000800017f */
[----:B--2---:R-:W-:Y:S05]  /*9930*/  @!P0 NANOSLEEP.SYNCS 0x989680 ;  /* 0x009896800000895d */ /* 0x004fea0003900000 */
[----:B------:R-:W2:Y:S02]  /*9940*/  @!P0 SYNCS.PHASECHK.TRANS64 P0, [R22+URZ+0x18], R9 ;  /* 0x00001809160085a7 */ /* 0x000ea4000800007f */
[----:B--2---:R-:W-:Y:S05]  /*9950*/  @!P0 BRA `(.L_x_179) ;  /* 0xfffffffc00f08947 */ /* 0x004fea000383ffff */
[----:B------:R-:W-:Y:S05]  /*9960*/  BRA `(.L_x_197) ;  /* 0xfffffff000687947 */ /* 0x000fea000383ffff */
.L_x_187:
[----:B------:R-:W-:Y:S01]  /*9970*/  BSSY B0, `(.L_x_198) ;  /* 0x0000006000007945 */ /* 0x000fe20003800000 */
[----:B------:R-:W-:-:S07]  /*9980*/  IMAD.MOV.U32 R7, RZ, RZ, -0x1 ;  /* 0xffffffffff077424 */ /* 0x000fce00078e00ff */
[----:B------:R-:W-:Y:S05]  /*9990*/  WARPSYNC.COLLECTIVE R7, `(.L_x_199) ;  /* 0x00000000070c7348 */ /* 0x000fea0003c00000 */
[----:B------:R-:W-:Y:S02]  /*99a0*/  ELECT P0, UR62, PT ;  /* 0x00000000003e782f */ /* 0x000fe40003800000 */
[----:B------:R-:W-:Y:S01]  /*99b0*/  MOV R7, UR62 ;  /* 0x0000003e00077c02 */ /* 0x000fe20008000f00 */
[----:B------:R-:W-:Y:S10]  /*99c0*/  ENDCOLLECTIVE ;  /* 0x000000000000791b */ /* 0x000ff40003800000 */
.L_x_199:
[----:B------:R-:W-:Y:S05]  /*99d0*/  BSYNC B0 ;  /* 0x0000000000007941 */ /* 0x000fea0003800000 */
.L_x_198:
[----:B------:R-:W-:Y:S05]  /*99e0*/  BRA `(.L_x_200) ;  /* 0xfffffff800ec7947 */ /* 0x000fea000383ffff */
.L_x_191:
[----:B0-----:R0:W1:Y:S02]  /*99f0*/  SYNCS.PHASECHK.TRANS64.TRYWAIT P0, [R4+URZ], R3 ;  /* 0x00000003040075a7 */ /* 0x001064000800017f */
[----:B-1----:R-:W-:Y:S05]  /*9a00*/  @!P0 NANOSLEEP.SYNCS 0x989680 ;  /* 0x009896800000895d */ /* 0x002fea0003900000 */
[----:B------:R-:W1:Y:S02]  /*9a10*/  @!P0 SYNCS.PHASECHK.TRANS64 P0, [R4+URZ], R3 ;  /* 0x00000003040085a7 */ /* 0x000e64000800007f */
[----:B-1----:R-:W-:Y:S05]  /*9a20*/  @!P0 BRA `(.L_x_191) ;  /* 0xfffffffc00f08947 */ /* 0x002fea000383ffff */
[----:B------:R-:W-:Y:S05]  /*9a30*/  BRA `(.L_x_201) ;  /* 0xfffffffc002c7947 */ /* 0x000fea000383ffff */
.L_x_192:
[----:B0-----:R0:W1:Y:S02]  /*9a40*/  SYNCS.PHASECHK.TRANS64.TRYWAIT P0, [R6+URZ], R5 ;  /* 0x00000005060075a7 */ /* 0x001064000800017f */
[----:B-1----:R-:W-:Y:S05]  /*9a50*/  @!P0 NANOSLEEP.SYNCS 0x989680 ;  /* 0x009896800000895d */ /* 0x002fea0003900000 */
[----:B------:R-:W1:Y:S02]  /*9a60*/  @!P0 SYNCS.PHASECHK.TRANS64 P0, [R6+URZ], R5 ;  /* 0x00000005060085a7 */ /* 0x000e64000800007f */
[----:B-1----:R-:W-:Y:S05]  /*9a70*/  @!P0 BRA `(.L_x_192) ;  /* 0xfffffffc00f08947 */ /* 0x002fea000383ffff */
[----:B------:R-:W-:Y:S05]  /*9a80*/  BRA `(.L_x_202) ;  /* 0xfffffffc00347947 */ /* 0x000fea000383ffff */
.L_x_203:
[----:B------:R-:W-:-:S00]  /*9a90*/  BRA `(.L_x_203) ;  /* 0xfffffffc00fc7947 */ /* 0x000fc0000383ffff */
[----:B------:R-:W-:-:S00]  /*9aa0*/  NOP ;  /* 0x0000000000007918 */ /* 0x000fc00000000000 */
        /* <DEDUP_REMOVED lines=13> */
.L_x_204:


//--------------------- .nv.shared._ZN7cutlass13device_kernelINS_4gemm6kernel13GemmUniversalIN4cute5tupleIJiiiiEEENS1_10collective13CollectiveMmaINS1_37MainloopSm90TmaGmmaWarpSpecializedFP8ILi3ENS5_IJNS4_1CILi2EEENSA_ILi1EEESC_EEENS1_35KernelTmaWarpSpecializedCooperativeEEENS5_IJNSA_ILi128EEESG_NSA_ILi256EEEEEENS_12float_e4m3_tENS5_IJlSC_lEEESJ_SK_NS4_8TiledMMAINS4_8MMA_AtomIJNS4_4SM904GMMA31MMA_64x128x32_F32E4M3E4M3_SS_TNILNSO_7ScaleInE1ELSQ_1EEEEEENS4_6LayoutISD_NS5_IJSC_NSA_ILi0EEESU_EEEEENS5_IJNS4_10UnderscoreESX_SX_EEEEENS4_13SM90_TMA_LOADENS4_14ComposedLayoutINS4_7SwizzleILi3ELi4ELi3EEENS4_18smem_ptr_flag_bitsILi8EEENST_INS5_IJNSA_ILi8EEESG_EEENS5_IJSG_SC_EEEEEEEvNS4_8identityENS4_23SM90_TMA_LOAD_MULTICASTES1A_vS1B_EENS_8epilogue10collective6detail29Sm90TmaWarpSpecializedAdapterINS1F_15DefaultEpilogueISJ_SK_SK_NS1E_6thread17LinearCombinationISJ_Li1EffLNS1J_9ScaleType4KindE0ELNS_15FloatRoundStyleE2ESJ_EENS1_15EpilogueDefaultEEEEEvvEEEEvNT_6ParamsE --------------------------
	.section	.nv.shared._ZN7cutlass13device_kernelINS_4gemm6kernel13GemmUniversalIN4cute5tupleIJiiiiEEENS1_10collective13CollectiveMmaINS1_37MainloopSm90TmaGmmaWarpSpecializedFP8ILi3ENS5_IJNS4_1CILi2EEENSA_ILi1EEESC_EEENS1_35KernelTmaWarpSpecializedCooperativeEEENS5_IJNSA_ILi128EEESG_NSA_ILi256EEEEEENS_12float_e4m3_tENS5_IJlSC_lEEESJ_SK_NS4_8TiledMMAINS4_8MMA_AtomIJNS4_4SM904GMMA31MMA_64x128x32_F32E4M3E4M3_SS_TNILNSO_7ScaleInE1ELSQ_1EEEEEENS4_6LayoutISD_NS5_IJSC_NSA_ILi0EEESU_EEEEENS5_IJNS4_10UnderscoreESX_SX_EEEEENS4_13SM90_TMA_LOADENS4_14ComposedLayoutINS4_7SwizzleILi3ELi4ELi3EEENS4_18smem_ptr_flag_bitsILi8EEENST_INS5_IJNSA_ILi8EEESG_EEENS5_IJSG_SC_EEEEEEEvNS4_8identityENS4_23SM90_TMA_LOAD_MULTICASTES1A_vS1B_EENS_8epilogue10collective6detail29Sm90TmaWarpSpecializedAdapterINS1F_15DefaultEpilogueISJ_SK_SK_NS1E_6thread17LinearCombinationISJ_Li1EffLNS1J_9ScaleType4KindE0ELNS_15FloatRoundStyleE2ESJ_EENS1_15EpilogueDefaultEEEEEvvEEEEvNT_6ParamsE,"aw",@nobits
	.sectionflags	@""
	.align	16
	.zero		1024


//--------------------- .nv.shared.reserved.0     --------------------------
	.section	.nv.shared.reserved.0,"aw",@nobits
	.weak		__nv_reservedSMEM_offset_0_alias
	.size		__nv_reservedSMEM_offset_0_alias, 0, 0
	.other		__nv_reservedSMEM_offset_0_alias,@"STO_CUDA_RESERVED_SHARED STV_DEFAULT"
__nv_reservedSMEM_offset_0_alias:
	.zero		0


//--------------------- .nv.global                --------------------------
	.section	.nv.global,"aw",@nobits
.nv.global:
	.type		_ZN39_INTERNAL_7a541749_4_k_cu_575fa25b_65384cute1_E,@object
	.size		_ZN39_INTERNAL_7a541749_4_k_cu_575fa25b_65384cute1_E,(_ZN39_INTERNAL_7a541749_4_k_cu_575fa25b_65384cuda3std3__45__cpo6cbeginE - _ZN39_INTERNAL_7a541749_4_k_cu_575fa25b_65384cute1_E)
_ZN39_INTERNAL_7a541749_4_k_cu_575fa25b_65384cute1_E:
	.zero		1
	.type		_ZN39_INTERNAL_7a541749_4_k_cu_575fa25b_65384cuda3std3__45__cpo6cbeginE,@object
	.size		_ZN39_INTERNAL_7a541749_4_k_cu_575fa25b_65384cuda3std3__45__cpo6cbeginE,(_ZN39_INTERNAL_7a541749_4_k_cu_575fa25b_65384cuda3std3__48in_placeE - _ZN39_INTERNAL_7a541749_4_k_cu_575fa25b_65384cuda3std3__45__cpo6cbeginE)
_ZN39_INTERNAL_7a541749_4_k_cu_575fa25b_65384cuda3std3__45__cpo6cbeginE:
	.zero		1
	.type		_ZN39_INTERNAL_7a541749_4_k_cu_575fa25b_65384cuda3std3__48in_placeE,@object
	.size		_ZN39_INTERNAL_7a541749_4_k_cu_575fa25b_65384cuda3std3__48in_placeE,(_ZN39_INTERNAL_7a541749_4_k_cu_575fa25b_65384cuda3std6ranges3__45__cpo9iter_moveE - _ZN39_INTERNAL_7a541749_4_k_cu_575fa25b_65384cuda3std3__48in_placeE)
_ZN39_INTERNAL_7a541749_4_k_cu_575fa25b_65384cuda3std3__48in_placeE:
	.zero		1
	.type		_ZN39_INTERNAL_7a541749_4_k_cu_575fa25b_65384cuda3std6ranges3__45__cpo9iter_moveE,@object
	.size		_ZN39_INTERNAL_7a541749_4_k_cu_575fa25b_65384cuda3std6ranges3__45__cpo9iter_moveE,(_ZN39_INTERNAL_7a541749_4_k_cu_575fa25b_65384cuda3std3__45__cpo5beginE - _ZN39_INTERNAL_7a541749_4_k_cu_575fa25b_65384cuda3std6ranges3__45__cpo9iter_moveE)
_ZN39_INTERNAL_7a541749_4_k_cu_575fa25b_65384cuda3std6ranges3__45__cpo9iter_moveE:
	.zero		1
	.type		_ZN39_INTERNAL_7a541749_4_k_cu_575fa25b_65384cuda3std3__45__cpo5beginE,@object
	.size		_ZN39_INTERNAL_7a541749_4_k_cu_575fa25b_65384cuda3std3__45__cpo5beginE,(_ZN39_INTERNAL_7a541749_4_k_cu_575fa25b_65384cuda3std3__441_GLOBAL__N__7a541749_4_k_cu_575fa25b_65386ignoreE - _ZN39_INTERNAL_7a541749_4_k_cu_575fa25b_65384cuda3std3__45__cpo5beginE)
_ZN39_INTERNAL_7a541749_4_k_cu_575fa25b_65384cuda3std3__45__cpo5beginE:
	.zero		1
	.type		_ZN39_INTERNAL_7a541749_4_k_cu_575fa25b_65384cuda3std3__441_GLOBAL__N__7a541749_4_k_cu_575fa25b_65386ignoreE,@object
	.size		_ZN39_INTERNAL_7a541749_4_k_cu_575fa25b_65384cuda3std3__441_GLOBAL__N__7a541749_4_k_cu_575fa25b_65386ignoreE,(_ZN39_INTERNAL_7a541749_4_k_cu_575fa25b_65384cute7productE - _ZN39_INTERNAL_7a541749_4_k_cu_575fa25b_65384cuda3std3__441_GLOBAL__N__7a541749_4_k_cu_575fa25b_65386ignoreE)
_ZN39_INTERNAL_7a541749_4_k_cu_575fa25b_65384cuda3std3__441_GLOBAL__N__7a541749_4_k_cu_575fa25b_65386ignoreE:
	.zero		1
	.type		_ZN39_INTERNAL_7a541749_4_k_cu_575fa25b_65384cute7productE,@object
	.size		_ZN39_INTERNAL_7a541749_4_k_cu_575fa25b_65384cute7productE,(_ZN39_INTERNAL_7a541749_4_k_cu_575fa25b_65384cuda3std3__45__cpo3endE - _ZN39_INTERNAL_7a541749_4_k_cu_575fa25b_65384cute7productE)
_ZN39_INTERNAL_7a541749_4_k_cu_575fa25b_65384cute7productE:
	.zero		1
	.type		_ZN39_INTERNAL_7a541749_4_k_cu_575fa25b_65384cuda3std3__45__cpo3endE,@object
	.size		_ZN39_INTERNAL_7a541749_4_k_cu_575fa25b_65384cuda3std3__45__cpo3endE,(_ZN39_INTERNAL_7a541749_4_k_cu_575fa25b_65384cuda3std3__419piecewise_constructE - _ZN39_INTERNAL_7a541749_4_k_cu_575fa25b_65384cuda3std3__45__cpo3endE)
_ZN39_INTERNAL_7a541749_4_k_cu_575fa25b_65384cuda3std3__45__cpo3endE:
	.zero		1
	.type		_ZN39_INTERNAL_7a541749_4_k_cu_575fa25b_65384cuda3std3__419piecewise_constructE,@object
	.size		_ZN39_INTERNAL_7a541749_4_k_cu_575fa25b_65384cuda3std3__419piecewise_constructE,(_ZN39_INTERNAL_7a541749_4_k_cu_575fa25b_65384cuda3std3__45__cpo4cendE - _ZN39_INTERNAL_7a541749_4_k_cu_575fa25b_65384cuda3std3__419piecewise_constructE)
_ZN39_INTERNAL_7a541749_4_k_cu_575fa25b_65384cuda3std3__419piecewise_constructE:
	.zero		1
	.type		_ZN39_INTERNAL_7a541749_4_k_cu_575fa25b_65384cuda3std3__45__cpo4cendE,@object
	.size		_ZN39_INTERNAL_7a541749_4_k_cu_575fa25b_65384cuda3std3__45__cpo4cendE,(_ZN39_INTERNAL_7a541749_4_k_cu_575fa25b_65384cuda3std6ranges3__45__cpo4swapE - _ZN39_INTERNAL_7a541749_4_k_cu_575fa25b_65384cuda3std3__45__cpo4cendE)
_ZN39_INTERNAL_7a541749_4_k_cu_575fa25b_65384cuda3std3__45__cpo4cendE:
	.zero		1
	.type		_ZN39_INTERNAL_7a541749_4_k_cu_575fa25b_65384cuda3std6ranges3__45__cpo4swapE,@object
	.size		_ZN39_INTERNAL_7a541749_4_k_cu_575fa25b_65384cuda3std6ranges3__45__cpo4swapE,(.L_7 - _ZN39_INTERNAL_7a541749_4_k_cu_575fa25b_65384cuda3std6ranges3__45__cpo4swapE)
_ZN39_INTERNAL_7a541749_4_k_cu_575fa25b_65384cuda3std6ranges3__45__cpo4swapE:
	.zero		1
.L_7:


//--------------------- .nv.constant0._ZN7cutlass13device_kernelINS_4gemm6kernel13GemmUniversalIN4cute5tupleIJiiiiEEENS1_10collective13CollectiveMmaINS1_37MainloopSm90TmaGmmaWarpSpecializedFP8ILi3ENS5_IJNS4_1CILi2EEENSA_ILi1EEESC_EEENS1_35KernelTmaWarpSpecializedCooperativeEEENS5_IJNSA_ILi128EEESG_NSA_ILi256EEEEEENS_12float_e4m3_tENS5_IJlSC_lEEESJ_SK_NS4_8TiledMMAINS4_8MMA_AtomIJNS4_4SM904GMMA31MMA_64x128x32_F32E4M3E4M3_SS_TNILNSO_7ScaleInE1ELSQ_1EEEEEENS4_6LayoutISD_NS5_IJSC_NSA_ILi0EEESU_EEEEENS5_IJNS4_10UnderscoreESX_SX_EEEEENS4_13SM90_TMA_LOADENS4_14ComposedLayoutINS4_7SwizzleILi3ELi4ELi3EEENS4_18smem_ptr_flag_bitsILi8EEENST_INS5_IJNSA_ILi8EEESG_EEENS5_IJSG_SC_EEEEEEEvNS4_8identityENS4_23SM90_TMA_LOAD_MULTICASTES1A_vS1B_EENS_8epilogue10collective6detail29Sm90TmaWarpSpecializedAdapterINS1F_15DefaultEpilogueISJ_SK_SK_NS1E_6thread17LinearCombinationISJ_Li1EffLNS1J_9ScaleType4KindE0ELNS_15FloatRoundStyleE2ESJ_EENS1_15EpilogueDefaultEEEEEvvEEEEvNT_6ParamsE --------------------------
	.section	.nv.constant0._ZN7cutlass13device_kernelINS_4gemm6kernel13GemmUniversalIN4cute5tupleIJiiiiEEENS1_10collective13CollectiveMmaINS1_37MainloopSm90TmaGmmaWarpSpecializedFP8ILi3ENS5_IJNS4_1CILi2EEENSA_ILi1EEESC_EEENS1_35KernelTmaWarpSpecializedCooperativeEEENS5_IJNSA_ILi128EEESG_NSA_ILi256EEEEEENS_12float_e4m3_tENS5_IJlSC_lEEESJ_SK_NS4_8TiledMMAINS4_8MMA_AtomIJNS4_4SM904GMMA31MMA_64x128x32_F32E4M3E4M3_SS_TNILNSO_7ScaleInE1ELSQ_1EEEEEENS4_6LayoutISD_NS5_IJSC_NSA_ILi0EEESU_EEEEENS5_IJNS4_10UnderscoreESX_SX_EEEEENS4_13SM90_TMA_LOADENS4_14ComposedLayoutINS4_7SwizzleILi3ELi4ELi3EEENS4_18smem_ptr_flag_bitsILi8EEENST_INS5_IJNSA_ILi8EEESG_EEENS5_IJSG_SC_EEEEEEEvNS4_8identityENS4_23SM90_TMA_LOAD_MULTICASTES1A_vS1B_EENS_8epilogue10collective6detail29Sm90TmaWarpSpecializedAdapterINS1F_15DefaultEpilogueISJ_SK_SK_NS1E_6thread17LinearCombinationISJ_Li1EffLNS1J_9ScaleType4KindE0ELNS_15FloatRoundStyleE2ESJ_EENS1_15EpilogueDefaultEEEEEvvEEEEvNT_6ParamsE,"a",@progbits
	.sectionflags	@""
	.align	4
.nv.constant0._ZN7cutlass13device_kernelINS_4gemm6kernel13GemmUniversalIN4cute5tupleIJiiiiEEENS1_10collective13CollectiveMmaINS1_37MainloopSm90TmaGmmaWarpSpecializedFP8ILi3ENS5_IJNS4_1CILi2EEENSA_ILi1EEESC_EEENS1_35KernelTmaWarpSpecializedCooperativeEEENS5_IJNSA_ILi128EEESG_NSA_ILi256EEEEEENS_12float_e4m3_tENS5_IJlSC_lEEESJ_SK_NS4_8TiledMMAINS4_8MMA_AtomIJNS4_4SM904GMMA31MMA_64x128x32_F32E4M3E4M3_SS_TNILNSO_7ScaleInE1ELSQ_1EEEEEENS4_6LayoutISD_NS5_IJSC_NSA_ILi0EEESU_EEEEENS5_IJNS4_10UnderscoreESX_SX_EEEEENS4_13SM90_TMA_LOADENS4_14ComposedLayoutINS4_7SwizzleILi3ELi4ELi3EEENS4_18smem_ptr_flag_bitsILi8EEENST_INS5_IJNSA_ILi8EEESG_EEENS5_IJSG_SC_EEEEEEEvNS4_8identityENS4_23SM90_TMA_LOAD_MULTICASTES1A_vS1B_EENS_8epilogue10collective6detail29Sm90TmaWarpSpecializedAdapterINS1F_15DefaultEpilogueISJ_SK_SK_NS1E_6thread17LinearCombinationISJ_Li1EffLNS1J_9ScaleType4KindE0ELNS_15FloatRoundStyleE2ESJ_EENS1_15EpilogueDefaultEEEEEvvEEEEvNT_6ParamsE:
	.zero		1664


//--------------------- SYMBOLS --------------------------

	.type		.nv.reservedSmem.offset0,@object
	.size		.nv.reservedSmem.offset0,0x4
